	.target	sm_90a

	.elftype	@"ET_EXEC"


//--------------------- .note.nv.tkinfo           --------------------------
	.section	.note.nv.tkinfo,"",@"SHT_NOTE"
	.sectionflags	@"SHF_NOTE_NV_TKINFO"
	.tkinfo
        /*0018*/ 	.word	0x00000002
        /*0030*/ 	.string	""
        /*0030*/ 	.string	"ptxas"
        /*0030*/ 	.string	"Cuda compilation tools, release 13.0, V13.0.88"
        /*0030*/ 	.string	"Build cuda_13.0.r13.0/compiler.36424714_0"
        /*0030*/ 	.string	"-arch sm_90a -m 64 "



//--------------------- .note.nv.cuinfo           --------------------------
	.section	.note.nv.cuinfo,"",@"SHT_NOTE"
	.sectionflags	@"SHF_NOTE_NV_CUINFO"
        /*0018*/ 	.short	0x0002
        /*001a*/ 	.short	0x005a
        /*001c*/ 	.short	0x0082
	.zero		2


//--------------------- .nv.info                  --------------------------
	.section	.nv.info,"",@"SHT_CUDA_INFO"
	.align	4


	//----- nvinfo : EIATTR_REGCOUNT
	.align		4
        /*0000*/ 	.byte	0x04, 0x2f
        /*0002*/ 	.short	(.L_12 - .L_11)
	.align		4
.L_11:
        /*0004*/ 	.word	index@(_ZN7cutlass13device_kernelINS_4conv6kernel13ConvUniversalINS1_16ConvProblemShapeILNS1_8OperatorE0ELi3EEENS1_10collective14CollectiveConvINS1_46MainloopSm90TmaGmmaWarpSpecializedImplicitGemmILS5_0ELi28ELi3EN4cute5tupleIJNSA_1CILi2EEENSC_ILi1EEESE_EEENS1_36KernelImplicitTmaWarpSpecializedSm90ELi1EEENSB_IJNSC_ILi128EEESI_NSB_IJNSC_ILi32EEEEEEEEENS_12float_e4m3_tESM_NSA_8TiledMMAINSA_8MMA_AtomIJNSA_4SM904GMMA31MMA_64x128x32_F32E4M3E4M3_SS_TNILNSQ_7ScaleInE1ELSS_1EEEEEENSA_6LayoutINSB_IJSE_SE_SE_EEENSB_IJNSC_ILi0EEESX_SX_EEEEENSB_IJNSA_10UnderscoreES10_S10_EEEEENS7_6detail26Sm90ImplicitGemmTileTraitsINSA_20SM90_TMA_LOAD_IM2COLENSA_14ComposedLayoutINSA_7SwizzleILi1ELi4ELi3EEENSA_18smem_ptr_flag_bitsILi8EEENSV_INSB_IJNSB_IJNSC_ILi8EEENSC_ILi16EEEEEENSB_IJSJ_SE_EEENSB_IJSE_NSC_ILi28EEEEEEEEENSB_IJNSB_IJSJ_NSC_ILi256EEEEEENSB_IJSE_SX_EEENSB_IJSX_NSC_ILi4096EEEEEEEEEEEEEvEENS14_INSA_23SM90_TMA_LOAD_MULTICASTES1P_vEEEENS_8epilogue10collective6detail29Sm90TmaWarpSpecializedAdapterINS1V_15DefaultEpilogueISM_NSB_IJNSB_IJllllEEESE_SX_EEES20_NS1U_6thread17LinearCombinationISM_Li1EffLNS21_9ScaleType4KindE0ELNS_15FloatRoundStyleE2ESM_EENS_4gemm15EpilogueDefaultEEEEEvvEEEEvNT_6ParamsE)
        /*0008*/ 	.word	0x0000009a


	//----- nvinfo : EIATTR_FRAME_SIZE
	.align		4
.L_12:
        /*000c*/ 	.byte	0x04, 0x11
        /*000e*/ 	.short	(.L_14 - .L_13)
	.align		4
.L_13:
        /*0010*/ 	.word	index@(_ZN7cutlass13device_kernelINS_4conv6kernel13ConvUniversalINS1_16ConvProblemShapeILNS1_8OperatorE0ELi3EEENS1_10collective14CollectiveConvINS1_46MainloopSm90TmaGmmaWarpSpecializedImplicitGemmILS5_0ELi28ELi3EN4cute5tupleIJNSA_1CILi2EEENSC_ILi1EEESE_EEENS1_36KernelImplicitTmaWarpSpecializedSm90ELi1EEENSB_IJNSC_ILi128EEESI_NSB_IJNSC_ILi32EEEEEEEEENS_12float_e4m3_tESM_NSA_8TiledMMAINSA_8MMA_AtomIJNSA_4SM904GMMA31MMA_64x128x32_F32E4M3E4M3_SS_TNILNSQ_7ScaleInE1ELSS_1EEEEEENSA_6LayoutINSB_IJSE_SE_SE_EEENSB_IJNSC_ILi0EEESX_SX_EEEEENSB_IJNSA_10UnderscoreES10_S10_EEEEENS7_6detail26Sm90ImplicitGemmTileTraitsINSA_20SM90_TMA_LOAD_IM2COLENSA_14ComposedLayoutINSA_7SwizzleILi1ELi4ELi3EEENSA_18smem_ptr_flag_bitsILi8EEENSV_INSB_IJNSB_IJNSC_ILi8EEENSC_ILi16EEEEEENSB_IJSJ_SE_EEENSB_IJSE_NSC_ILi28EEEEEEEEENSB_IJNSB_IJSJ_NSC_ILi256EEEEEENSB_IJSE_SX_EEENSB_IJSX_NSC_ILi4096EEEEEEEEEEEEEvEENS14_INSA_23SM90_TMA_LOAD_MULTICASTES1P_vEEEENS_8epilogue10collective6detail29Sm90TmaWarpSpecializedAdapterINS1V_15DefaultEpilogueISM_NSB_IJNSB_IJllllEEESE_SX_EEES20_NS1U_6thread17LinearCombinationISM_Li1EffLNS21_9ScaleType4KindE0ELNS_15FloatRoundStyleE2ESM_EENS_4gemm15EpilogueDefaultEEEEEvvEEEEvNT_6ParamsE)
        /*0014*/ 	.word	0x00000000


	//----- nvinfo : EIATTR_MIN_STACK_SIZE
	.align		4
.L_14:
        /*0018*/ 	.byte	0x04, 0x12
        /*001a*/ 	.short	(.L_16 - .L_15)
	.align		4
.L_15:
        /*001c*/ 	.word	index@(_ZN7cutlass13device_kernelINS_4conv6kernel13ConvUniversalINS1_16ConvProblemShapeILNS1_8OperatorE0ELi3EEENS1_10collective14CollectiveConvINS1_46MainloopSm90TmaGmmaWarpSpecializedImplicitGemmILS5_0ELi28ELi3EN4cute5tupleIJNSA_1CILi2EEENSC_ILi1EEESE_EEENS1_36KernelImplicitTmaWarpSpecializedSm90ELi1EEENSB_IJNSC_ILi128EEESI_NSB_IJNSC_ILi32EEEEEEEEENS_12float_e4m3_tESM_NSA_8TiledMMAINSA_8MMA_AtomIJNSA_4SM904GMMA31MMA_64x128x32_F32E4M3E4M3_SS_TNILNSQ_7ScaleInE1ELSS_1EEEEEENSA_6LayoutINSB_IJSE_SE_SE_EEENSB_IJNSC_ILi0EEESX_SX_EEEEENSB_IJNSA_10UnderscoreES10_S10_EEEEENS7_6detail26Sm90ImplicitGemmTileTraitsINSA_20SM90_TMA_LOAD_IM2COLENSA_14ComposedLayoutINSA_7SwizzleILi1ELi4ELi3EEENSA_18smem_ptr_flag_bitsILi8EEENSV_INSB_IJNSB_IJNSC_ILi8EEENSC_ILi16EEEEEENSB_IJSJ_SE_EEENSB_IJSE_NSC_ILi28EEEEEEEEENSB_IJNSB_IJSJ_NSC_ILi256EEEEEENSB_IJSE_SX_EEENSB_IJSX_NSC_ILi4096EEEEEEEEEEEEEvEENS14_INSA_23SM90_TMA_LOAD_MULTICASTES1P_vEEEENS_8epilogue10collective6detail29Sm90TmaWarpSpecializedAdapterINS1V_15DefaultEpilogueISM_NSB_IJNSB_IJllllEEESE_SX_EEES20_NS1U_6thread17LinearCombinationISM_Li1EffLNS21_9ScaleType4KindE0ELNS_15FloatRoundStyleE2ESM_EENS_4gemm15EpilogueDefaultEEEEEvvEEEEvNT_6ParamsE)
        /*0020*/ 	.word	0x00000000
.L_16:


//--------------------- .nv.compat                --------------------------
	.section	.nv.compat,"",@"SHT_CUDA_COMPAT_INFO"
	.align	4
        /*0000*/ 	.byte	0x02, 0x09, 0x01, 0x00, 0x02, 0x02, 0x04, 0x00, 0x02, 0x05, 0x05, 0x00, 0x03, 0x07, 0x01, 0x01
        /*0010*/ 	.byte	0x02, 0x03, 0x01, 0x00, 0x02, 0x06, 0x01, 0x00, 0x04, 0x0b, 0x08, 0x00, 0x00, 0x00, 0x00, 0x00
        /*0020*/ 	.byte	0x00, 0x00, 0x00, 0x00


//--------------------- .nv.info._ZN7cutlass13device_kernelINS_4conv6kernel13ConvUniversalINS1_16ConvProblemShapeILNS1_8OperatorE0ELi3EEENS1_10collective14CollectiveConvINS1_46MainloopSm90TmaGmmaWarpSpecializedImplicitGemmILS5_0ELi28ELi3EN4cute5tupleIJNSA_1CILi2EEENSC_ILi1EEESE_EEENS1_36KernelImplicitTmaWarpSpecializedSm90ELi1EEENSB_IJNSC_ILi128EEESI_NSB_IJNSC_ILi32EEEEEEEEENS_12float_e4m3_tESM_NSA_8TiledMMAINSA_8MMA_AtomIJNSA_4SM904GMMA31MMA_64x128x32_F32E4M3E4M3_SS_TNILNSQ_7ScaleInE1ELSS_1EEEEEENSA_6LayoutINSB_IJSE_SE_SE_EEENSB_IJNSC_ILi0EEESX_SX_EEEEENSB_IJNSA_10UnderscoreES10_S10_EEEEENS7_6detail26Sm90ImplicitGemmTileTraitsINSA_20SM90_TMA_LOAD_IM2COLENSA_14ComposedLayoutINSA_7SwizzleILi1ELi4ELi3EEENSA_18smem_ptr_flag_bitsILi8EEENSV_INSB_IJNSB_IJNSC_ILi8EEENSC_ILi16EEEEEENSB_IJSJ_SE_EEENSB_IJSE_NSC_ILi28EEEEEEEEENSB_IJNSB_IJSJ_NSC_ILi256EEEEEENSB_IJSE_SX_EEENSB_IJSX_NSC_ILi4096EEEEEEEEEEEEEvEENS14_INSA_23SM90_TMA_LOAD_MULTICASTES1P_vEEEENS_8epilogue10collective6detail29Sm90TmaWarpSpecializedAdapterINS1V_15DefaultEpilogueISM_NSB_IJNSB_IJllllEEESE_SX_EEES20_NS1U_6thread17LinearCombinationISM_Li1EffLNS21_9ScaleType4KindE0ELNS_15FloatRoundStyleE2ESM_EENS_4gemm15EpilogueDefaultEEEEEvvEEEEvNT_6ParamsE --------------------------
	.section	.nv.info._ZN7cutlass13device_kernelINS_4conv6kernel13ConvUniversalINS1_16ConvProblemShapeILNS1_8OperatorE0ELi3EEENS1_10collective14CollectiveConvINS1_46MainloopSm90TmaGmmaWarpSpecializedImplicitGemmILS5_0ELi28ELi3EN4cute5tupleIJNSA_1CILi2EEENSC_ILi1EEESE_EEENS1_36KernelImplicitTmaWarpSpecializedSm90ELi1EEENSB_IJNSC_ILi128EEESI_NSB_IJNSC_ILi32EEEEEEEEENS_12float_e4m3_tESM_NSA_8TiledMMAINSA_8MMA_AtomIJNSA_4SM904GMMA31MMA_64x128x32_F32E4M3E4M3_SS_TNILNSQ_7ScaleInE1ELSS_1EEEEEENSA_6LayoutINSB_IJSE_SE_SE_EEENSB_IJNSC_ILi0EEESX_SX_EEEEENSB_IJNSA_10UnderscoreES10_S10_EEEEENS7_6detail26Sm90ImplicitGemmTileTraitsINSA_20SM90_TMA_LOAD_IM2COLENSA_14ComposedLayoutINSA_7SwizzleILi1ELi4ELi3EEENSA_18smem_ptr_flag_bitsILi8EEENSV_INSB_IJNSB_IJNSC_ILi8EEENSC_ILi16EEEEEENSB_IJSJ_SE_EEENSB_IJSE_NSC_ILi28EEEEEEEEENSB_IJNSB_IJSJ_NSC_ILi256EEEEEENSB_IJSE_SX_EEENSB_IJSX_NSC_ILi4096EEEEEEEEEEEEEvEENS14_INSA_23SM90_TMA_LOAD_MULTICASTES1P_vEEEENS_8epilogue10collective6detail29Sm90TmaWarpSpecializedAdapterINS1V_15DefaultEpilogueISM_NSB_IJNSB_IJllllEEESE_SX_EEES20_NS1U_6thread17LinearCombinationISM_Li1EffLNS21_9ScaleType4KindE0ELNS_15FloatRoundStyleE2ESM_EENS_4gemm15EpilogueDefaultEEEEEvvEEEEvNT_6ParamsE,"",@"SHT_CUDA_INFO"
	.sectionflags	@""
	.align	4


	//----- nvinfo : EIATTR_CUDA_API_VERSION
	.align		4
        /*0000*/ 	.byte	0x04, 0x37
        /*0002*/ 	.short	(.L_18 - .L_17)
.L_17:
        /*0004*/ 	.word	0x00000082


	//----- nvinfo : EIATTR_KPARAM_INFO
	.align		4
.L_18:
        /*0008*/ 	.byte	0x04, 0x17
        /*000a*/ 	.short	(.L_20 - .L_19)
.L_19:
        /*000c*/ 	.word	0x00000000
        /*0010*/ 	.short	0x0000
        /*0012*/ 	.short	0x0070
        /*0014*/ 	.byte	0x00, 0xf0, 0x01, 0x10


	//----- nvinfo : EIATTR_SPARSE_MMA_MASK
	.align		4
.L_20:
        /*0018*/ 	.byte	0x03, 0x50
        /*001a*/ 	.short	0x0000


	//----- nvinfo : EIATTR_MAXREG_COUNT
	.align		4
        /*001c*/ 	.byte	0x03, 0x1b
        /*001e*/ 	.short	0x00ff


	//----- nvinfo : EIATTR_NUM_BARRIERS
	.align		4
        /*0020*/ 	.byte	0x02, 0x4c
        /*0022*/ 	.byte	0x01
	.zero		1


	//----- nvinfo : EIATTR_MERCURY_ISA_VERSION
	.align		4
        /*0024*/ 	.byte	0x03, 0x5f
        /*0026*/ 	.short	0x0101


	//----- nvinfo : EIATTR_COOP_GROUP_MASK_REGIDS
	.align		4
        /*0028*/ 	.byte	0x04, 0x29
        /*002a*/ 	.short	(.L_22 - .L_21)


	//   ....[0]....
.L_21:
        /*002c*/ 	.word	0xffffffff


	//   ....[1]....
        /*0030*/ 	.word	0xffffffff


	//   ....[2]....
        /*0034*/ 	.word	0xffffffff


	//   ....[3]....
        /*0038*/ 	.word	0xffffffff


	//----- nvinfo : EIATTR_COOP_GROUP_INSTR_OFFSETS
	.align		4
.L_22:
        /*003c*/ 	.byte	0x04, 0x28
        /*003e*/ 	.short	(.L_24 - .L_23)


	//   ....[0]....
.L_23:
        /*0040*/ 	.word	0x00000070


	//   ....[1]....
        /*0044*/ 	.word	0x00000080


	//   ....[2]....
        /*0048*/ 	.word	0x00000140


	//   ....[3]....
        /*004c*/ 	.word	0x000009d0


	//----- nvinfo : EIATTR_MBARRIER_INSTR_OFFSETS
	.align		4
.L_24:
        /*0050*/ 	.byte	0x04, 0x39
        /*0052*/ 	.short	(.L_26 - .L_25)


	//   ....[0]....
.L_25:
        /*0054*/ 	.word	0x00000310
        /*0058*/ 	.word	0x000000ff
        /*005c*/ 	.word	0x00038000
        /*0060*/ 	.short	0x0100
        /*0062*/ 	.byte	0x08
	.zero		1


	//   ....[1]....
        /*0064*/ 	.word	0x00000320
        /*0068*/ 	.word	0x000000ff
        /*006c*/ 	.word	0x000380e0
        /*0070*/ 	.short	0x0100
        /*0072*/ 	.byte	0x08
	.zero		1


	//   ....[2]....
        /*0074*/ 	.word	0x00000330
        /*0078*/ 	.word	0x000000ff
        /*007c*/ 	.word	0x00038008
        /*0080*/ 	.short	0x0100
        /*0082*/ 	.byte	0x08
	.zero		1


	//   ....[3]....
        /*0084*/ 	.word	0x00000340
        /*0088*/ 	.word	0x000000ff
        /*008c*/ 	.word	0x000380e8
        /*0090*/ 	.short	0x0100
        /*0092*/ 	.byte	0x08
	.zero		1


	//   ....[4]....
        /*0094*/ 	.word	0x00000350
        /*0098*/ 	.word	0x000000ff
        /*009c*/ 	.word	0x00038010
        /*00a0*/ 	.short	0x0100
        /*00a2*/ 	.byte	0x08
	.zero		1


	//   ....[5]....
        /*00a4*/ 	.word	0x00000360
        /*00a8*/ 	.word	0x000000ff
        /*00ac*/ 	.word	0x000380f0
        /*00b0*/ 	.short	0x0100
        /*00b2*/ 	.byte	0x08
	.zero		1


	//   ....[6]....
        /*00b4*/ 	.word	0x00000370
        /*00b8*/ 	.word	0x000000ff
        /*00bc*/ 	.word	0x00038018
        /*00c0*/ 	.short	0x0100
        /*00c2*/ 	.byte	0x08
	.zero		1


	//   ....[7]....
        /*00c4*/ 	.word	0x00000380
        /*00c8*/ 	.word	0x000000ff
        /*00cc*/ 	.word	0x000380f8
        /*00d0*/ 	.short	0x0100
        /*00d2*/ 	.byte	0x08
	.zero		1


	//   ....[8]....
        /*00d4*/ 	.word	0x00000390
        /*00d8*/ 	.word	0x000000ff
        /*00dc*/ 	.word	0x00038020
        /*00e0*/ 	.short	0x0100
        /*00e2*/ 	.byte	0x08
	.zero		1


	//   ....[9]....
        /*00e4*/ 	.word	0x000003a0
        /*00e8*/ 	.word	0x000000ff
        /*00ec*/ 	.word	0x00038100
        /*00f0*/ 	.short	0x0100
        /*00f2*/ 	.byte	0x08
	.zero		1


	//   ....[10]....
        /*00f4*/ 	.word	0x000003b0
        /*00f8*/ 	.word	0x000000ff
        /*00fc*/ 	.word	0x00038028
        /*0100*/ 	.short	0x0100
        /*0102*/ 	.byte	0x08
	.zero		1


	//   ....[11]....
        /*0104*/ 	.word	0x000003c0
        /*0108*/ 	.word	0x000000ff
        /*010c*/ 	.word	0x00038108
        /*0110*/ 	.short	0x0100
        /*0112*/ 	.byte	0x08
	.zero		1


	//   ....[12]....
        /*0114*/ 	.word	0x000003d0
        /*0118*/ 	.word	0x000000ff
        /*011c*/ 	.word	0x00038030
        /*0120*/ 	.short	0x0100
        /*0122*/ 	.byte	0x08
	.zero		1


	//   ....[13]....
        /*0124*/ 	.word	0x000003e0
        /*0128*/ 	.word	0x000000ff
        /*012c*/ 	.word	0x00038110
        /*0130*/ 	.short	0x0100
        /*0132*/ 	.byte	0x08
	.zero		1


	//   ....[14]....
        /*0134*/ 	.word	0x000003f0
        /*0138*/ 	.word	0x000000ff
        /*013c*/ 	.word	0x00038038
        /*0140*/ 	.short	0x0100
        /*0142*/ 	.byte	0x08
	.zero		1


	//   ....[15]....
        /*0144*/ 	.word	0x00000400
        /*0148*/ 	.word	0x000000ff
        /*014c*/ 	.word	0x00038118
        /*0150*/ 	.short	0x0100
        /*0152*/ 	.byte	0x08
	.zero		1


	//   ....[16]....
        /*0154*/ 	.word	0x00000410
        /*0158*/ 	.word	0x000000ff
        /*015c*/ 	.word	0x00038040
        /*0160*/ 	.short	0x0100
        /*0162*/ 	.byte	0x08
	.zero		1


	//   ....[17]....
        /*0164*/ 	.word	0x00000420
        /*0168*/ 	.word	0x000000ff
        /*016c*/ 	.word	0x00038120
        /*0170*/ 	.short	0x0100
        /*0172*/ 	.byte	0x08
	.zero		1


	//   ....[18]....
        /*0174*/ 	.word	0x00000430
        /*0178*/ 	.word	0x000000ff
        /*017c*/ 	.word	0x00038048
        /*0180*/ 	.short	0x0100
        /*0182*/ 	.byte	0x08
	.zero		1


	//   ....[19]....
        /*0184*/ 	.word	0x00000440
        /*0188*/ 	.word	0x000000ff
        /*018c*/ 	.word	0x00038128
        /*0190*/ 	.short	0x0100
        /*0192*/ 	.byte	0x08
	.zero		1


	//   ....[20]....
        /*0194*/ 	.word	0x00000450
        /*0198*/ 	.word	0x000000ff
        /*019c*/ 	.word	0x00038050
        /*01a0*/ 	.short	0x0100
        /*01a2*/ 	.byte	0x08
	.zero		1


	//   ....[21]....
        /*01a4*/ 	.word	0x00000460
        /*01a8*/ 	.word	0x000000ff
        /*01ac*/ 	.word	0x00038130
        /*01b0*/ 	.short	0x0100
        /*01b2*/ 	.byte	0x08
	.zero		1


	//   ....[22]....
        /*01b4*/ 	.word	0x00000470
        /*01b8*/ 	.word	0x000000ff
        /*01bc*/ 	.word	0x00038058
        /*01c0*/ 	.short	0x0100
        /*01c2*/ 	.byte	0x08
	.zero		1


	//   ....[23]....
        /*01c4*/ 	.word	0x00000480
        /*01c8*/ 	.word	0x000000ff
        /*01cc*/ 	.word	0x00038138
        /*01d0*/ 	.short	0x0100
        /*01d2*/ 	.byte	0x08
	.zero		1


	//   ....[24]....
        /*01d4*/ 	.word	0x00000490
        /*01d8*/ 	.word	0x000000ff
        /*01dc*/ 	.word	0x00038060
        /*01e0*/ 	.short	0x0100
        /*01e2*/ 	.byte	0x08
	.zero		1


	//   ....[25]....
        /*01e4*/ 	.word	0x000004a0
        /*01e8*/ 	.word	0x000000ff
        /*01ec*/ 	.word	0x00038140
        /*01f0*/ 	.short	0x0100
        /*01f2*/ 	.byte	0x08
	.zero		1


	//   ....[26]....
        /*01f4*/ 	.word	0x000004b0
        /*01f8*/ 	.word	0x000000ff
        /*01fc*/ 	.word	0x00038068
        /*0200*/ 	.short	0x0100
        /*0202*/ 	.byte	0x08
	.zero		1


	//   ....[27]....
        /*0204*/ 	.word	0x000004c0
        /*0208*/ 	.word	0x000000ff
        /*020c*/ 	.word	0x00038148
        /*0210*/ 	.short	0x0100
        /*0212*/ 	.byte	0x08
	.zero		1


	//   ....[28]....
        /*0214*/ 	.word	0x000004d0
        /*0218*/ 	.word	0x000000ff
        /*021c*/ 	.word	0x00038070
        /*0220*/ 	.short	0x0100
        /*0222*/ 	.byte	0x08
	.zero		1


	//   ....[29]....
        /*0224*/ 	.word	0x000004e0
        /*0228*/ 	.word	0x000000ff
        /*022c*/ 	.word	0x00038150
        /*0230*/ 	.short	0x0100
        /*0232*/ 	.byte	0x08
	.zero		1


	//   ....[30]....
        /*0234*/ 	.word	0x000004f0
        /*0238*/ 	.word	0x000000ff
        /*023c*/ 	.word	0x00038078
        /*0240*/ 	.short	0x0100
        /*0242*/ 	.byte	0x08
	.zero		1


	//   ....[31]....
        /*0244*/ 	.word	0x00000500
        /*0248*/ 	.word	0x000000ff
        /*024c*/ 	.word	0x00038158
        /*0250*/ 	.short	0x0100
        /*0252*/ 	.byte	0x08
	.zero		1


	//   ....[32]....
        /*0254*/ 	.word	0x00000510
        /*0258*/ 	.word	0x000000ff
        /*025c*/ 	.word	0x00038080
        /*0260*/ 	.short	0x0100
        /*0262*/ 	.byte	0x08
	.zero		1


	//   ....[33]....
        /*0264*/ 	.word	0x00000520
        /*0268*/ 	.word	0x000000ff
        /*026c*/ 	.word	0x00038160
        /*0270*/ 	.short	0x0100
        /*0272*/ 	.byte	0x08
	.zero		1


	//   ....[34]....
        /*0274*/ 	.word	0x00000530
        /*0278*/ 	.word	0x000000ff
        /*027c*/ 	.word	0x00038088
        /*0280*/ 	.short	0x0100
        /*0282*/ 	.byte	0x08
	.zero		1


	//   ....[35]....
        /*0284*/ 	.word	0x00000540
        /*0288*/ 	.word	0x000000ff
        /*028c*/ 	.word	0x00038168
        /*0290*/ 	.short	0x0100
        /*0292*/ 	.byte	0x08
	.zero		1


	//   ....[36]....
        /*0294*/ 	.word	0x00000550
        /*0298*/ 	.word	0x000000ff
        /*029c*/ 	.word	0x00038090
        /*02a0*/ 	.short	0x0100
        /*02a2*/ 	.byte	0x08
	.zero		1


	//   ....[37]....
        /*02a4*/ 	.word	0x00000560
        /*02a8*/ 	.word	0x000000ff
        /*02ac*/ 	.word	0x00038170
        /*02b0*/ 	.short	0x0100
        /*02b2*/ 	.byte	0x08
	.zero		1


	//   ....[38]....
        /*02b4*/ 	.word	0x00000570
        /*02b8*/ 	.word	0x000000ff
        /*02bc*/ 	.word	0x00038098
        /*02c0*/ 	.short	0x0100
        /*02c2*/ 	.byte	0x08
	.zero		1


	//   ....[39]....
        /*02c4*/ 	.word	0x00000580
        /*02c8*/ 	.word	0x000000ff
        /*02cc*/ 	.word	0x00038178
        /*02d0*/ 	.short	0x0100
        /*02d2*/ 	.byte	0x08
	.zero		1


	//   ....[40]....
        /*02d4*/ 	.word	0x00000590
        /*02d8*/ 	.word	0x000000ff
        /*02dc*/ 	.word	0x000380a0
        /*02e0*/ 	.short	0x0100
        /*02e2*/ 	.byte	0x08
	.zero		1


	//   ....[41]....
        /*02e4*/ 	.word	0x000005a0
        /*02e8*/ 	.word	0x000000ff
        /*02ec*/ 	.word	0x00038180
        /*02f0*/ 	.short	0x0100
        /*02f2*/ 	.byte	0x08
	.zero		1


	//   ....[42]....
        /*02f4*/ 	.word	0x000005b0
        /*02f8*/ 	.word	0x000000ff
        /*02fc*/ 	.word	0x000380a8
        /*0300*/ 	.short	0x0100
        /*0302*/ 	.byte	0x08
	.zero		1


	//   ....[43]....
        /*0304*/ 	.word	0x000005c0
        /*0308*/ 	.word	0x000000ff
        /*030c*/ 	.word	0x00038188
        /*0310*/ 	.short	0x0100
        /*0312*/ 	.byte	0x08
	.zero		1


	//   ....[44]....
        /*0314*/ 	.word	0x000005d0
        /*0318*/ 	.word	0x000000ff
        /*031c*/ 	.word	0x000380b0
        /*0320*/ 	.short	0x0100
        /*0322*/ 	.byte	0x08
	.zero		1


	//   ....[45]....
        /*0324*/ 	.word	0x000005e0
        /*0328*/ 	.word	0x000000ff
        /*032c*/ 	.word	0x00038190
        /*0330*/ 	.short	0x0100
        /*0332*/ 	.byte	0x08
	.zero		1


	//   ....[46]....
        /*0334*/ 	.word	0x000005f0
        /*0338*/ 	.word	0x000000ff
        /*033c*/ 	.word	0x000380b8
        /*0340*/ 	.short	0x0100
        /*0342*/ 	.byte	0x08
	.zero		1


	//   ....[47]....
        /*0344*/ 	.word	0x00000600
        /*0348*/ 	.word	0x000000ff
        /*034c*/ 	.word	0x00038198
        /*0350*/ 	.short	0x0100
        /*0352*/ 	.byte	0x08
	.zero		1


	//   ....[48]....
        /*0354*/ 	.word	0x00000610
        /*0358*/ 	.word	0x000000ff
        /*035c*/ 	.word	0x000380c0
        /*0360*/ 	.short	0x0100
        /*0362*/ 	.byte	0x08
	.zero		1


	//   ....[49]....
        /*0364*/ 	.word	0x00000620
        /*0368*/ 	.word	0x000000ff
        /*036c*/ 	.word	0x000381a0
        /*0370*/ 	.short	0x0100
        /*0372*/ 	.byte	0x08
	.zero		1


	//   ....[50]....
        /*0374*/ 	.word	0x00000630
        /*0378*/ 	.word	0x000000ff
        /*037c*/ 	.word	0x000380c8
        /*0380*/ 	.short	0x0100
        /*0382*/ 	.byte	0x08
	.zero		1


	//   ....[51]....
        /*0384*/ 	.word	0x00000640
        /*0388*/ 	.word	0x000000ff
        /*038c*/ 	.word	0x000381a8
        /*0390*/ 	.short	0x0100
        /*0392*/ 	.byte	0x08
	.zero		1


	//   ....[52]....
        /*0394*/ 	.word	0x00000650
        /*0398*/ 	.word	0x000000ff
        /*039c*/ 	.word	0x000380d0
        /*03a0*/ 	.short	0x0100
        /*03a2*/ 	.byte	0x08
	.zero		1


	//   ....[53]....
        /*03a4*/ 	.word	0x00000660
        /*03a8*/ 	.word	0x000000ff
        /*03ac*/ 	.word	0x000381b0
        /*03b0*/ 	.short	0x0100
        /*03b2*/ 	.byte	0x08
	.zero		1


	//   ....[54]....
        /*03b4*/ 	.word	0x00000670
        /*03b8*/ 	.word	0x000000ff
        /*03bc*/ 	.word	0x000380d8
        /*03c0*/ 	.short	0x0100
        /*03c2*/ 	.byte	0x08
	.zero		1


	//   ....[55]....
        /*03c4*/ 	.word	0x00000680
        /*03c8*/ 	.word	0x000000ff
        /*03cc*/ 	.word	0x000381b8
        /*03d0*/ 	.short	0x0100
        /*03d2*/ 	.byte	0x08
	.zero		1


	//   ....[56]....
        /*03d4*/ 	.word	0x00001240
        /*03d8*/ 	.word	0x00000008
        /*03dc*/ 	.word	0x00038000
        /*03e0*/ 	.short	0x010a
        /*03e2*/ 	.byte	0x3f
	.zero		1


	//   ....[57]....
        /*03e4*/ 	.word	0x00001500
        /*03e8*/ 	.word	0x0000000a
        /*03ec*/ 	.word	0x00038000
        /*03f0*/ 	.short	0x010a
        /*03f2*/ 	.byte	0x3f
	.zero		1


	//   ....[58]....
        /*03f4*/ 	.word	0x00001640
        /*03f8*/ 	.word	0x0000000a
        /*03fc*/ 	.word	0x00000000
        /*0400*/ 	.short	0x0101
        /*0402*/ 	.byte	0x3f
	.zero		1


	//   ....[59]....
        /*0404*/ 	.word	0x00001870
        /*0408*/ 	.word	0x00000004
        /*040c*/ 	.word	0x00000000
        /*0410*/ 	.short	0x0101
        /*0412*/ 	.byte	0x3f
	.zero		1


	//   ....[60]....
        /*0414*/ 	.word	0x0000a7f0
        /*0418*/ 	.word	0x00000011
        /*041c*/ 	.word	0x000380e0
        /*0420*/ 	.short	0x010a
        /*0422*/ 	.byte	0x3f
	.zero		1


	//   ....[61]....
        /*0424*/ 	.word	0x0000b000
        /*0428*/ 	.word	0x00000004
        /*042c*/ 	.word	0x00000000
        /*0430*/ 	.short	0x010a
        /*0432*/ 	.byte	0x3f
	.zero		1


	//   ....[62]....
        /*0434*/ 	.word	0x0000b0b0
        /*0438*/ 	.word	0x00000000
        /*043c*/ 	.word	0x00000000
        /*0440*/ 	.short	0x010a
        /*0442*/ 	.byte	0x3f
	.zero		1


	//   ....[63]....
        /*0444*/ 	.word	0x0000b160
        /*0448*/ 	.word	0x00000000
        /*044c*/ 	.word	0x00000000
        /*0450*/ 	.short	0x010a
        /*0452*/ 	.byte	0x3f
	.zero		1


	//   ....[64]....
        /*0454*/ 	.word	0x0000b210
        /*0458*/ 	.word	0x00000000
        /*045c*/ 	.word	0x00000000
        /*0460*/ 	.short	0x010a
        /*0462*/ 	.byte	0x3f
	.zero		1


	//   ....[65]....
        /*0464*/ 	.word	0x0000b2c0
        /*0468*/ 	.word	0x00000000
        /*046c*/ 	.word	0x00000000
        /*0470*/ 	.short	0x010a
        /*0472*/ 	.byte	0x3f
	.zero		1


	//   ....[66]....
        /*0474*/ 	.word	0x0000b370
        /*0478*/ 	.word	0x00000000
        /*047c*/ 	.word	0x00000000
        /*0480*/ 	.short	0x010a
        /*0482*/ 	.byte	0x3f
	.zero		1


	//   ....[67]....
        /*0484*/ 	.word	0x0000b420
        /*0488*/ 	.word	0x00000000
        /*048c*/ 	.word	0x00000000
        /*0490*/ 	.short	0x010a
        /*0492*/ 	.byte	0x3f
	.zero		1


	//   ....[68]....
        /*0494*/ 	.word	0x0000b4d0
        /*0498*/ 	.word	0x00000000
        /*049c*/ 	.word	0x00000000
        /*04a0*/ 	.short	0x010a
        /*04a2*/ 	.byte	0x3f
	.zero		1


	//   ....[69]....
        /*04a4*/ 	.word	0x0000b580
        /*04a8*/ 	.word	0x00000000
        /*04ac*/ 	.word	0x00000000
        /*04b0*/ 	.short	0x010a
        /*04b2*/ 	.byte	0x3f
	.zero		1


	//   ....[70]....
        /*04b4*/ 	.word	0x0000b630
        /*04b8*/ 	.word	0x00000000
        /*04bc*/ 	.word	0x00000000
        /*04c0*/ 	.short	0x010a
        /*04c2*/ 	.byte	0x3f
	.zero		1


	//   ....[71]....
        /*04c4*/ 	.word	0x0000b6e0
        /*04c8*/ 	.word	0x00000000
        /*04cc*/ 	.word	0x00000000
        /*04d0*/ 	.short	0x010a
        /*04d2*/ 	.byte	0x3f
	.zero		1


	//   ....[72]....
        /*04d4*/ 	.word	0x0000b790
        /*04d8*/ 	.word	0x00000000
        /*04dc*/ 	.word	0x00000000
        /*04e0*/ 	.short	0x010a
        /*04e2*/ 	.byte	0x3f
	.zero		1


	//   ....[73]....
        /*04e4*/ 	.word	0x0000b840
        /*04e8*/ 	.word	0x00000000
        /*04ec*/ 	.word	0x00000000
        /*04f0*/ 	.short	0x010a
        /*04f2*/ 	.byte	0x3f
	.zero		1


	//   ....[74]....
        /*04f4*/ 	.word	0x0000b8f0
        /*04f8*/ 	.word	0x00000000
        /*04fc*/ 	.word	0x00000000
        /*0500*/ 	.short	0x010a
        /*0502*/ 	.byte	0x3f
	.zero		1


	//   ....[75]....
        /*0504*/ 	.word	0x0000b9a0
        /*0508*/ 	.word	0x00000000
        /*050c*/ 	.word	0x00000000
        /*0510*/ 	.short	0x010a
        /*0512*/ 	.byte	0x3f
	.zero		1


	//   ....[76]....
        /*0514*/ 	.word	0x0000ba50
        /*0518*/ 	.word	0x00000000
        /*051c*/ 	.word	0x00000000
        /*0520*/ 	.short	0x010a
        /*0522*/ 	.byte	0x3f
	.zero		1


	//   ....[77]....
        /*0524*/ 	.word	0x0000bb00
        /*0528*/ 	.word	0x00000000
        /*052c*/ 	.word	0x00000000
        /*0530*/ 	.short	0x010a
        /*0532*/ 	.byte	0x3f
	.zero		1


	//   ....[78]....
        /*0534*/ 	.word	0x0000bbb0
        /*0538*/ 	.word	0x00000000
        /*053c*/ 	.word	0x00000000
        /*0540*/ 	.short	0x010a
        /*0542*/ 	.byte	0x3f
	.zero		1


	//   ....[79]....
        /*0544*/ 	.word	0x0000bc60
        /*0548*/ 	.word	0x00000000
        /*054c*/ 	.word	0x00000000
        /*0550*/ 	.short	0x010a
        /*0552*/ 	.byte	0x3f
	.zero		1


	//   ....[80]....
        /*0554*/ 	.word	0x0000bd10
        /*0558*/ 	.word	0x00000000
        /*055c*/ 	.word	0x00000000
        /*0560*/ 	.short	0x010a
        /*0562*/ 	.byte	0x3f
	.zero		1


	//   ....[81]....
        /*0564*/ 	.word	0x0000bdc0
        /*0568*/ 	.word	0x00000000
        /*056c*/ 	.word	0x00000000
        /*0570*/ 	.short	0x010a
        /*0572*/ 	.byte	0x3f
	.zero		1


	//   ....[82]....
        /*0574*/ 	.word	0x0000be70
        /*0578*/ 	.word	0x00000000
        /*057c*/ 	.word	0x00000000
        /*0580*/ 	.short	0x010a
        /*0582*/ 	.byte	0x3f
	.zero		1


	//   ....[83]....
        /*0584*/ 	.word	0x0000bf20
        /*0588*/ 	.word	0x00000000
        /*058c*/ 	.word	0x00000000
        /*0590*/ 	.short	0x010a
        /*0592*/ 	.byte	0x3f
	.zero		1


	//   ....[84]....
        /*0594*/ 	.word	0x0000bfd0
        /*0598*/ 	.word	0x00000000
        /*059c*/ 	.word	0x00000000
        /*05a0*/ 	.short	0x010a
        /*05a2*/ 	.byte	0x3f
	.zero		1


	//   ....[85]....
        /*05a4*/ 	.word	0x0000c080
        /*05a8*/ 	.word	0x00000000
        /*05ac*/ 	.word	0x00000000
        /*05b0*/ 	.short	0x010a
        /*05b2*/ 	.byte	0x3f
	.zero		1


	//   ....[86]....
        /*05b4*/ 	.word	0x0000c130
        /*05b8*/ 	.word	0x00000000
        /*05bc*/ 	.word	0x00000000
        /*05c0*/ 	.short	0x010a
        /*05c2*/ 	.byte	0x3f
	.zero		1


	//   ....[87]....
        /*05c4*/ 	.word	0x0000c1e0
        /*05c8*/ 	.word	0x00000000
        /*05cc*/ 	.word	0x00000000
        /*05d0*/ 	.short	0x010a
        /*05d2*/ 	.byte	0x3f
	.zero		1


	//   ....[88]....
        /*05d4*/ 	.word	0x0000c290
        /*05d8*/ 	.word	0x00000002
        /*05dc*/ 	.word	0x00000000
        /*05e0*/ 	.short	0x010a
        /*05e2*/ 	.byte	0x3f
	.zero		1


	//----- nvinfo : EIATTR_NUM_MBARRIERS
	.align		4
.L_26:
        /*05e4*/ 	.byte	0x03, 0x38
        /*05e6*/ 	.short	0x0038


	//----- nvinfo : EIATTR_EXIT_INSTR_OFFSETS
	.align		4
        /*05e8*/ 	.byte	0x04, 0x1c
        /*05ea*/ 	.short	(.L_28 - .L_27)


	//   ....[0]....
.L_27:
        /*05ec*/ 	.word	0x00000d70


	//   ....[1]....
        /*05f0*/ 	.word	0x000019c0


	//   ....[2]....
        /*05f4*/ 	.word	0x00008580


	//   ....[3]....
        /*05f8*/ 	.word	0x000085a0


	//   ....[4]....
        /*05fc*/ 	.word	0x0000a5e0


	//   ....[5]....
        /*0600*/ 	.word	0x0000a600


	//   ....[6]....
        /*0604*/ 	.word	0x0000a620


	//   ....[7]....
        /*0608*/ 	.word	0x0000aef0


	//   ....[8]....
        /*060c*/ 	.word	0x0000c2c0


	//----- nvinfo : EIATTR_MAX_THREADS
	.align		4
.L_28:
        /*0610*/ 	.byte	0x04, 0x05
        /*0612*/ 	.short	(.L_30 - .L_29)
.L_29:
        /*0614*/ 	.word	0x00000100
        /*0618*/ 	.word	0x00000001
        /*061c*/ 	.word	0x00000001


	//----- nvinfo : EIATTR_CRS_STACK_SIZE
	.align		4
.L_30:
        /*0620*/ 	.byte	0x04, 0x1e
        /*0622*/ 	.short	(.L_32 - .L_31)
.L_31:
        /*0624*/ 	.word	0x00000000


	//----- nvinfo : EIATTR_CBANK_PARAM_SIZE
	.align		4
.L_32:
        /*0628*/ 	.byte	0x03, 0x19
        /*062a*/ 	.short	0x0470


	//----- nvinfo : EIATTR_PARAM_CBANK
	.align		4
        /*062c*/ 	.byte	0x04, 0x0a
        /*062e*/ 	.short	(.L_34 - .L_33)
	.align		4
.L_33:
        /*0630*/ 	.word	index@(.nv.constant0._ZN7cutlass13device_kernelINS_4conv6kernel13ConvUniversalINS1_16ConvProblemShapeILNS1_8OperatorE0ELi3EEENS1_10collective14CollectiveConvINS1_46MainloopSm90TmaGmmaWarpSpecializedImplicitGemmILS5_0ELi28ELi3EN4cute5tupleIJNSA_1CILi2EEENSC_ILi1EEESE_EEENS1_36KernelImplicitTmaWarpSpecializedSm90ELi1EEENSB_IJNSC_ILi128EEESI_NSB_IJNSC_ILi32EEEEEEEEENS_12float_e4m3_tESM_NSA_8TiledMMAINSA_8MMA_AtomIJNSA_4SM904GMMA31MMA_64x128x32_F32E4M3E4M3_SS_TNILNSQ_7ScaleInE1ELSS_1EEEEEENSA_6LayoutINSB_IJSE_SE_SE_EEENSB_IJNSC_ILi0EEESX_SX_EEEEENSB_IJNSA_10UnderscoreES10_S10_EEEEENS7_6detail26Sm90ImplicitGemmTileTraitsINSA_20SM90_TMA_LOAD_IM2COLENSA_14ComposedLayoutINSA_7SwizzleILi1ELi4ELi3EEENSA_18smem_ptr_flag_bitsILi8EEENSV_INSB_IJNSB_IJNSC_ILi8EEENSC_ILi16EEEEEENSB_IJSJ_SE_EEENSB_IJSE_NSC_ILi28EEEEEEEEENSB_IJNSB_IJSJ_NSC_ILi256EEEEEENSB_IJSE_SX_EEENSB_IJSX_NSC_ILi4096EEEEEEEEEEEEEvEENS14_INSA_23SM90_TMA_LOAD_MULTICASTES1P_vEEEENS_8epilogue10collective6detail29Sm90TmaWarpSpecializedAdapterINS1V_15DefaultEpilogueISM_NSB_IJNSB_IJllllEEESE_SX_EEES20_NS1U_6thread17LinearCombinationISM_Li1EffLNS21_9ScaleType4KindE0ELNS_15FloatRoundStyleE2ESM_EENS_4gemm15EpilogueDefaultEEEEEvvEEEEvNT_6ParamsE)
        /*0634*/ 	.short	0x0210
        /*0636*/ 	.short	0x0470


	//----- nvinfo : EIATTR_SW_WAR
	.align		4
.L_34:
        /*0638*/ 	.byte	0x04, 0x36
        /*063a*/ 	.short	(.L_36 - .L_35)
.L_35:
        /*063c*/ 	.word	0x00000008
.L_36:


//--------------------- .nv.callgraph             --------------------------
	.section	.nv.callgraph,"",@"SHT_CUDA_CALLGRAPH"
	.align	4
	.sectionentsize	8
	.align		4
        /*0000*/ 	.word	0x00000000
	.align		4
        /*0004*/ 	.word	0xffffffff
	.align		4
        /*0008*/ 	.word	0x00000000
	.align		4
        /*000c*/ 	.word	0xfffffffe
	.align		4
        /*0010*/ 	.word	0x00000000
	.align		4
        /*0014*/ 	.word	0xfffffffd
	.align		4
        /*0018*/ 	.word	0x00000000
	.align		4
        /*001c*/ 	.word	0xfffffffc


//--------------------- .nv.constant4             --------------------------
	.section	.nv.constant4,"a",@progbits
	.align	8
	.align		8
.nv.constant4:
        /*0000*/ 	.dword	_ZN39_INTERNAL_a7cde2c0_4_k_cu_4421fcd2_35584cuda3std3__45__cpo5beginE
	.align		8
        /*0008*/ 	.dword	_ZN39_INTERNAL_a7cde2c0_4_k_cu_4421fcd2_35584cuda3std3__45__cpo3endE
	.align		8
        /*0010*/ 	.dword	_ZN39_INTERNAL_a7cde2c0_4_k_cu_4421fcd2_35584cuda3std3__45__cpo6cbeginE
	.align		8
        /*0018*/ 	.dword	_ZN39_INTERNAL_a7cde2c0_4_k_cu_4421fcd2_35584cuda3std3__45__cpo4cendE
	.align		8
        /*0020*/ 	.dword	_ZN39_INTERNAL_a7cde2c0_4_k_cu_4421fcd2_35584cuda3std3__441_GLOBAL__N__a7cde2c0_4_k_cu_4421fcd2_35586ignoreE
	.align		8
        /*0028*/ 	.dword	_ZN39_INTERNAL_a7cde2c0_4_k_cu_4421fcd2_35584cuda3std3__419piecewise_constructE
	.align		8
        /*0030*/ 	.dword	_ZN39_INTERNAL_a7cde2c0_4_k_cu_4421fcd2_35584cuda3std3__48in_placeE
	.align		8
        /*0038*/ 	.dword	_ZN39_INTERNAL_a7cde2c0_4_k_cu_4421fcd2_35584cuda3std6ranges3__45__cpo4swapE
	.align		8
        /*0040*/ 	.dword	_ZN39_INTERNAL_a7cde2c0_4_k_cu_4421fcd2_35584cuda3std6ranges3__45__cpo9iter_moveE
	.align		8
        /*0048*/ 	.dword	_ZN39_INTERNAL_a7cde2c0_4_k_cu_4421fcd2_35584cute7productE
	.align		8
        /*0050*/ 	.dword	_ZN39_INTERNAL_a7cde2c0_4_k_cu_4421fcd2_35584cute1_E


//--------------------- .text._ZN7cutlass13device_kernelINS_4conv6kernel13ConvUniversalINS1_16ConvProblemShapeILNS1_8OperatorE0ELi3EEENS1_10collective14CollectiveConvINS1_46MainloopSm90TmaGmmaWarpSpecializedImplicitGemmILS5_0ELi28ELi3EN4cute5tupleIJNSA_1CILi2EEENSC_ILi1EEESE_EEENS1_36KernelImplicitTmaWarpSpecializedSm90ELi1EEENSB_IJNSC_ILi128EEESI_NSB_IJNSC_ILi32EEEEEEEEENS_12float_e4m3_tESM_NSA_8TiledMMAINSA_8MMA_AtomIJNSA_4SM904GMMA31MMA_64x128x32_F32E4M3E4M3_SS_TNILNSQ_7ScaleInE1ELSS_1EEEEEENSA_6LayoutINSB_IJSE_SE_SE_EEENSB_IJNSC_ILi0EEESX_SX_EEEEENSB_IJNSA_10UnderscoreES10_S10_EEEEENS7_6detail26Sm90ImplicitGemmTileTraitsINSA_20SM90_TMA_LOAD_IM2COLENSA_14ComposedLayoutINSA_7SwizzleILi1ELi4ELi3EEENSA_18smem_ptr_flag_bitsILi8EEENSV_INSB_IJNSB_IJNSC_ILi8EEENSC_ILi16EEEEEENSB_IJSJ_SE_EEENSB_IJSE_NSC_ILi28EEEEEEEEENSB_IJNSB_IJSJ_NSC_ILi256EEEEEENSB_IJSE_SX_EEENSB_IJSX_NSC_ILi4096EEEEEEEEEEEEEvEENS14_INSA_23SM90_TMA_LOAD_MULTICASTES1P_vEEEENS_8epilogue10collective6detail29Sm90TmaWarpSpecializedAdapterINS1V_15DefaultEpilogueISM_NSB_IJNSB_IJllllEEESE_SX_EEES20_NS1U_6thread17LinearCombinationISM_Li1EffLNS21_9ScaleType4KindE0ELNS_15FloatRoundStyleE2ESM_EENS_4gemm15EpilogueDefaultEEEEEvvEEEEvNT_6ParamsE --------------------------
	.section	.text._ZN7cutlass13device_kernelINS_4conv6kernel13ConvUniversalINS1_16ConvProblemShapeILNS1_8OperatorE0ELi3EEENS1_10collective14CollectiveConvINS1_46MainloopSm90TmaGmmaWarpSpecializedImplicitGemmILS5_0ELi28ELi3EN4cute5tupleIJNSA_1CILi2EEENSC_ILi1EEESE_EEENS1_36KernelImplicitTmaWarpSpecializedSm90ELi1EEENSB_IJNSC_ILi128EEESI_NSB_IJNSC_ILi32EEEEEEEEENS_12float_e4m3_tESM_NSA_8TiledMMAINSA_8MMA_AtomIJNSA_4SM904GMMA31MMA_64x128x32_F32E4M3E4M3_SS_TNILNSQ_7ScaleInE1ELSS_1EEEEEENSA_6LayoutINSB_IJSE_SE_SE_EEENSB_IJNSC_ILi0EEESX_SX_EEEEENSB_IJNSA_10UnderscoreES10_S10_EEEEENS7_6detail26Sm90ImplicitGemmTileTraitsINSA_20SM90_TMA_LOAD_IM2COLENSA_14ComposedLayoutINSA_7SwizzleILi1ELi4ELi3EEENSA_18smem_ptr_flag_bitsILi8EEENSV_INSB_IJNSB_IJNSC_ILi8EEENSC_ILi16EEEEEENSB_IJSJ_SE_EEENSB_IJSE_NSC_ILi28EEEEEEEEENSB_IJNSB_IJSJ_NSC_ILi256EEEEEENSB_IJSE_SX_EEENSB_IJSX_NSC_ILi4096EEEEEEEEEEEEEvEENS14_INSA_23SM90_TMA_LOAD_MULTICASTES1P_vEEEENS_8epilogue10collective6detail29Sm90TmaWarpSpecializedAdapterINS1V_15DefaultEpilogueISM_NSB_IJNSB_IJllllEEESE_SX_EEES20_NS1U_6thread17LinearCombinationISM_Li1EffLNS21_9ScaleType4KindE0ELNS_15FloatRoundStyleE2ESM_EENS_4gemm15EpilogueDefaultEEEEEvvEEEEvNT_6ParamsE,"ax",@progbits
	.align	128
.text._ZN7cutlass13device_kernelINS_4conv6kernel13ConvUniversalINS1_16ConvProblemShapeILNS1_8OperatorE0ELi3EEENS1_10collective14CollectiveConvINS1_46MainloopSm90TmaGmmaWarpSpecializedImplicitGemmILS5_0ELi28ELi3EN4cute5tupleIJNSA_1CILi2EEENSC_ILi1EEESE_EEENS1_36KernelImplicitTmaWarpSpecializedSm90ELi1EEENSB_IJNSC_ILi128EEESI_NSB_IJNSC_ILi32EEEEEEEEENS_12float_e4m3_tESM_NSA_8TiledMMAINSA_8MMA_AtomIJNSA_4SM904GMMA31MMA_64x128x32_F32E4M3E4M3_SS_TNILNSQ_7ScaleInE1ELSS_1EEEEEENSA_6LayoutINSB_IJSE_SE_SE_EEENSB_IJNSC_ILi0EEESX_SX_EEEEENSB_IJNSA_10UnderscoreES10_S10_EEEEENS7_6detail26Sm90ImplicitGemmTileTraitsINSA_20SM90_TMA_LOAD_IM2COLENSA_14ComposedLayoutINSA_7SwizzleILi1ELi4ELi3EEENSA_18smem_ptr_flag_bitsILi8EEENSV_INSB_IJNSB_IJNSC_ILi8EEENSC_ILi16EEEEEENSB_IJSJ_SE_EEENSB_IJSE_NSC_ILi28EEEEEEEEENSB_IJNSB_IJSJ_NSC_ILi256EEEEEENSB_IJSE_SX_EEENSB_IJSX_NSC_ILi4096EEEEEEEEEEEEEvEENS14_INSA_23SM90_TMA_LOAD_MULTICASTES1P_vEEEENS_8epilogue10collective6detail29Sm90TmaWarpSpecializedAdapterINS1V_15DefaultEpilogueISM_NSB_IJNSB_IJllllEEESE_SX_EEES20_NS1U_6thread17LinearCombinationISM_Li1EffLNS21_9ScaleType4KindE0ELNS_15FloatRoundStyleE2ESM_EENS_4gemm15EpilogueDefaultEEEEEvvEEEEvNT_6ParamsE:
        .type           _ZN7cutlass13device_kernelINS_4conv6kernel13ConvUniversalINS1_16ConvProblemShapeILNS1_8OperatorE0ELi3EEENS1_10collective14CollectiveConvINS1_46MainloopSm90TmaGmmaWarpSpecializedImplicitGemmILS5_0ELi28ELi3EN4cute5tupleIJNSA_1CILi2EEENSC_ILi1EEESE_EEENS1_36KernelImplicitTmaWarpSpecializedSm90ELi1EEENSB_IJNSC_ILi128EEESI_NSB_IJNSC_ILi32EEEEEEEEENS_12float_e4m3_tESM_NSA_8TiledMMAINSA_8MMA_AtomIJNSA_4SM904GMMA31MMA_64x128x32_F32E4M3E4M3_SS_TNILNSQ_7ScaleInE1ELSS_1EEEEEENSA_6LayoutINSB_IJSE_SE_SE_EEENSB_IJNSC_ILi0EEESX_SX_EEEEENSB_IJNSA_10UnderscoreES10_S10_EEEEENS7_6detail26Sm90ImplicitGemmTileTraitsINSA_20SM90_TMA_LOAD_IM2COLENSA_14ComposedLayoutINSA_7SwizzleILi1ELi4ELi3EEENSA_18smem_ptr_flag_bitsILi8EEENSV_INSB_IJNSB_IJNSC_ILi8EEENSC_ILi16EEEEEENSB_IJSJ_SE_EEENSB_IJSE_NSC_ILi28EEEEEEEEENSB_IJNSB_IJSJ_NSC_ILi256EEEEEENSB_IJSE_SX_EEENSB_IJSX_NSC_ILi4096EEEEEEEEEEEEEvEENS14_INSA_23SM90_TMA_LOAD_MULTICASTES1P_vEEEENS_8epilogue10collective6detail29Sm90TmaWarpSpecializedAdapterINS1V_15DefaultEpilogueISM_NSB_IJNSB_IJllllEEESE_SX_EEES20_NS1U_6thread17LinearCombinationISM_Li1EffLNS21_9ScaleType4KindE0ELNS_15FloatRoundStyleE2ESM_EENS_4gemm15EpilogueDefaultEEEEEvvEEEEvNT_6ParamsE,@function
        .size           _ZN7cutlass13device_kernelINS_4conv6kernel13ConvUniversalINS1_16ConvProblemShapeILNS1_8OperatorE0ELi3EEENS1_10collective14CollectiveConvINS1_46MainloopSm90TmaGmmaWarpSpecializedImplicitGemmILS5_0ELi28ELi3EN4cute5tupleIJNSA_1CILi2EEENSC_ILi1EEESE_EEENS1_36KernelImplicitTmaWarpSpecializedSm90ELi1EEENSB_IJNSC_ILi128EEESI_NSB_IJNSC_ILi32EEEEEEEEENS_12float_e4m3_tESM_NSA_8TiledMMAINSA_8MMA_AtomIJNSA_4SM904GMMA31MMA_64x128x32_F32E4M3E4M3_SS_TNILNSQ_7ScaleInE1ELSS_1EEEEEENSA_6LayoutINSB_IJSE_SE_SE_EEENSB_IJNSC_ILi0EEESX_SX_EEEEENSB_IJNSA_10UnderscoreES10_S10_EEEEENS7_6detail26Sm90ImplicitGemmTileTraitsINSA_20SM90_TMA_LOAD_IM2COLENSA_14ComposedLayoutINSA_7SwizzleILi1ELi4ELi3EEENSA_18smem_ptr_flag_bitsILi8EEENSV_INSB_IJNSB_IJNSC_ILi8EEENSC_ILi16EEEEEENSB_IJSJ_SE_EEENSB_IJSE_NSC_ILi28EEEEEEEEENSB_IJNSB_IJSJ_NSC_ILi256EEEEEENSB_IJSE_SX_EEENSB_IJSX_NSC_ILi4096EEEEEEEEEEEEEvEENS14_INSA_23SM90_TMA_LOAD_MULTICASTES1P_vEEEENS_8epilogue10collective6detail29Sm90TmaWarpSpecializedAdapterINS1V_15DefaultEpilogueISM_NSB_IJNSB_IJllllEEESE_SX_EEES20_NS1U_6thread17LinearCombinationISM_Li1EffLNS21_9ScaleType4KindE0ELNS_15FloatRoundStyleE2ESM_EENS_4gemm15EpilogueDefaultEEEEEvvEEEEvNT_6ParamsE,(.L_x_320 - _ZN7cutlass13device_kernelINS_4conv6kernel13ConvUniversalINS1_16ConvProblemShapeILNS1_8OperatorE0ELi3EEENS1_10collective14CollectiveConvINS1_46MainloopSm90TmaGmmaWarpSpecializedImplicitGemmILS5_0ELi28ELi3EN4cute5tupleIJNSA_1CILi2EEENSC_ILi1EEESE_EEENS1_36KernelImplicitTmaWarpSpecializedSm90ELi1EEENSB_IJNSC_ILi128EEESI_NSB_IJNSC_ILi32EEEEEEEEENS_12float_e4m3_tESM_NSA_8TiledMMAINSA_8MMA_AtomIJNSA_4SM904GMMA31MMA_64x128x32_F32E4M3E4M3_SS_TNILNSQ_7ScaleInE1ELSS_1EEEEEENSA_6LayoutINSB_IJSE_SE_SE_EEENSB_IJNSC_ILi0EEESX_SX_EEEEENSB_IJNSA_10UnderscoreES10_S10_EEEEENS7_6detail26Sm90ImplicitGemmTileTraitsINSA_20SM90_TMA_LOAD_IM2COLENSA_14ComposedLayoutINSA_7SwizzleILi1ELi4ELi3EEENSA_18smem_ptr_flag_bitsILi8EEENSV_INSB_IJNSB_IJNSC_ILi8EEENSC_ILi16EEEEEENSB_IJSJ_SE_EEENSB_IJSE_NSC_ILi28EEEEEEEEENSB_IJNSB_IJSJ_NSC_ILi256EEEEEENSB_IJSE_SX_EEENSB_IJSX_NSC_ILi4096EEEEEEEEEEEEEvEENS14_INSA_23SM90_TMA_LOAD_MULTICASTES1P_vEEEENS_8epilogue10collective6detail29Sm90TmaWarpSpecializedAdapterINS1V_15DefaultEpilogueISM_NSB_IJNSB_IJllllEEESE_SX_EEES20_NS1U_6thread17LinearCombinationISM_Li1EffLNS21_9ScaleType4KindE0ELNS_15FloatRoundStyleE2ESM_EENS_4gemm15EpilogueDefaultEEEEEvvEEEEvNT_6ParamsE)
        .other          _ZN7cutlass13device_kernelINS_4conv6kernel13ConvUniversalINS1_16ConvProblemShapeILNS1_8OperatorE0ELi3EEENS1_10collective14CollectiveConvINS1_46MainloopSm90TmaGmmaWarpSpecializedImplicitGemmILS5_0ELi28ELi3EN4cute5tupleIJNSA_1CILi2EEENSC_ILi1EEESE_EEENS1_36KernelImplicitTmaWarpSpecializedSm90ELi1EEENSB_IJNSC_ILi128EEESI_NSB_IJNSC_ILi32EEEEEEEEENS_12float_e4m3_tESM_NSA_8TiledMMAINSA_8MMA_AtomIJNSA_4SM904GMMA31MMA_64x128x32_F32E4M3E4M3_SS_TNILNSQ_7ScaleInE1ELSS_1EEEEEENSA_6LayoutINSB_IJSE_SE_SE_EEENSB_IJNSC_ILi0EEESX_SX_EEEEENSB_IJNSA_10UnderscoreES10_S10_EEEEENS7_6detail26Sm90ImplicitGemmTileTraitsINSA_20SM90_TMA_LOAD_IM2COLENSA_14ComposedLayoutINSA_7SwizzleILi1ELi4ELi3EEENSA_18smem_ptr_flag_bitsILi8EEENSV_INSB_IJNSB_IJNSC_ILi8EEENSC_ILi16EEEEEENSB_IJSJ_SE_EEENSB_IJSE_NSC_ILi28EEEEEEEEENSB_IJNSB_IJSJ_NSC_ILi256EEEEEENSB_IJSE_SX_EEENSB_IJSX_NSC_ILi4096EEEEEEEEEEEEEvEENS14_INSA_23SM90_TMA_LOAD_MULTICASTES1P_vEEEENS_8epilogue10collective6detail29Sm90TmaWarpSpecializedAdapterINS1V_15DefaultEpilogueISM_NSB_IJNSB_IJllllEEESE_SX_EEES20_NS1U_6thread17LinearCombinationISM_Li1EffLNS21_9ScaleType4KindE0ELNS_15FloatRoundStyleE2ESM_EENS_4gemm15EpilogueDefaultEEEEEvvEEEEvNT_6ParamsE,@"STO_CUDA_ENTRY STV_DEFAULT"
_ZN7cutlass13device_kernelINS_4conv6kernel13ConvUniversalINS1_16ConvProblemShapeILNS1_8OperatorE0ELi3EEENS1_10collective14CollectiveConvINS1_46MainloopSm90TmaGmmaWarpSpecializedImplicitGemmILS5_0ELi28ELi3EN4cute5tupleIJNSA_1CILi2EEENSC_ILi1EEESE_EEENS1_36KernelImplicitTmaWarpSpecializedSm90ELi1EEENSB_IJNSC_ILi128EEESI_NSB_IJNSC_ILi32EEEEEEEEENS_12float_e4m3_tESM_NSA_8TiledMMAINSA_8MMA_AtomIJNSA_4SM904GMMA31MMA_64x128x32_F32E4M3E4M3_SS_TNILNSQ_7ScaleInE1ELSS_1EEEEEENSA_6LayoutINSB_IJSE_SE_SE_EEENSB_IJNSC_ILi0EEESX_SX_EEEEENSB_IJNSA_10UnderscoreES10_S10_EEEEENS7_6detail26Sm90ImplicitGemmTileTraitsINSA_20SM90_TMA_LOAD_IM2COLENSA_14ComposedLayoutINSA_7SwizzleILi1ELi4ELi3EEENSA_18smem_ptr_flag_bitsILi8EEENSV_INSB_IJNSB_IJNSC_ILi8EEENSC_ILi16EEEEEENSB_IJSJ_SE_EEENSB_IJSE_NSC_ILi28EEEEEEEEENSB_IJNSB_IJSJ_NSC_ILi256EEEEEENSB_IJSE_SX_EEENSB_IJSX_NSC_ILi4096EEEEEEEEEEEEEvEENS14_INSA_23SM90_TMA_LOAD_MULTICASTES1P_vEEEENS_8epilogue10collective6detail29Sm90TmaWarpSpecializedAdapterINS1V_15DefaultEpilogueISM_NSB_IJNSB_IJllllEEESE_SX_EEES20_NS1U_6thread17LinearCombinationISM_Li1EffLNS21_9ScaleType4KindE0ELNS_15FloatRoundStyleE2ESM_EENS_4gemm15EpilogueDefaultEEEEEvvEEEEvNT_6ParamsE:
[----:B------:R-:W-:Y:S01]  /*0000*/  LDC R1, c[0x0][0x28] ;  /* 0x00000a00ff017b82 */ /* 0x000fe20000000800 */
[----:B------:R-:W0:Y:S01]  /*0010*/  S2R R11, SR_TID.X ;  /* 0x00000000000b7919 */ /* 0x000e220000002100 */
[----:B------:R-:W-:Y:S01]  /*0020*/  ELECT P0, URZ, PT ;  /* 0x00000000003f782f */ /* 0x000fe20003800000 */
[----:B------:R-:W-:Y:S01]  /*0030*/  BSSY B0, `(.L_x_0) ;  /* 0x0000010000007945 */ /* 0x000fe20003800000 */
[----:B------:R-:W1:Y:S01]  /*0040*/  S2R R12, SR_CTAID.X ;  /* 0x00000000000c7919 */ /* 0x000e620000002500 */
[--C-:B0-----:R-:W-:Y:S02]  /*0050*/  SHF.R.U32.HI R0, RZ, 0x5, R11.reuse ;  /* 0x00000005ff007819 */ /* 0x101fe4000001160b */
[----:B------:R-:W-:-:S03]  /*0060*/  SHF.R.U32.HI R3, RZ, 0x7, R11 ;  /* 0x00000007ff037819 */ /* 0x000fc6000001160b */
[----:B------:R-:W0:Y:S04]  /*0070*/  SHFL.IDX PT, R2, R0, RZ, 0x1f ;  /* 0x00001fff00027589 */ /* 0x000e2800000e0000 */
[----:B------:R2:W3:Y:S01]  /*0080*/  SHFL.IDX PT, R10, R3, RZ, 0x1f ;  /* 0x00001fff030a7589 */ /* 0x0004e200000e0000 */
[----:B0-----:R-:W-:-:S13]  /*0090*/  ISETP.NE.OR P0, PT, R2, RZ, !P0 ;  /* 0x000000ff0200720c */ /* 0x001fda0004705670 */
[----:B-123--:R-:W-:Y:S05]  /*00a0*/  @P0 BRA `(.L_x_1) ;  /* 0x0000000000200947 */ /* 0x00efea0003800000 */
[----:B------:R-:W-:Y:S02]  /*00b0*/  ULDC.64 UR4, c[0x0][0x198] ;  /* 0x0000660000047ab9 */ /* 0x000fe40000000a00 */
[----:B------:R-:W-:Y:S02]  /*00c0*/  UIADD3 UR6, UP0, UR4, 0xf0, URZ ;  /* 0x000000f004067890 */ /* 0x000fe4000ff1e03f */
[----:B------:R-:W-:Y:S02]  /*00d0*/  UIADD3 UR4, UP1, UR4, 0x270, URZ ;  /* 0x0000027004047890 */ /* 0x000fe4000ff3e03f */
[----:B------:R-:W-:Y:S02]  /*00e0*/  UIADD3.X UR7, URZ, UR5, URZ, UP0, !UPT ;  /* 0x000000053f077290 */ /* 0x000fe400087fe43f */
[----:B------:R-:W-:-:S07]  /*00f0*/  UIADD3.X UR5, URZ, UR5, URZ, UP1, !UPT ;  /* 0x000000053f057290 */ /* 0x000fce0008ffe43f */
[----:B------:R0:W-:Y:S02]  /*0100*/  UTMACCTL.PF [UR6] ;  /* 0x00000000060079b9 */ /* 0x0001e40008040000 */
[----:B------:R0:W-:Y:S02]  /*0110*/  UTMACCTL.PF [UR4] ;  /* 0x00000000040079b9 */ /* 0x0001e40008040000 */
[----:B0-----:R-:W-:Y:S01]  /*0120*/  NOP ;  /* 0x0000000000007918 */ /* 0x001fe20000000000 */
.L_x_1:
[----:B------:R-:W-:Y:S05]  /*0130*/  BSYNC B0 ;  /* 0x0000000000007941 */ /* 0x000fea0003800000 */
.L_x_0:
[----:B------:R-:W0:Y:S01]  /*0140*/  SHFL.IDX PT, R0, R0, RZ, 0x1f ;  /* 0x00001fff00007589 */ /* 0x000e2200000e0000 */
[----:B------:R-:W-:Y:S02]  /*0150*/  SHF.R.S32.HI R4, RZ, 0x1f, R11 ;  /* 0x0000001fff047819 */ /* 0x000fe4000001140b */
[----:B------:R-:W-:Y:S01]  /*0160*/  I2FP.F32.U32 R6, R12 ;  /* 0x0000000c00067245 */ /* 0x000fe20000201000 */
[----:B------:R-:W1:Y:S01]  /*0170*/  S2R R13, SR_CTAID.Y ;  /* 0x00000000000d7919 */ /* 0x000e620000002600 */
[----:B------:R-:W-:-:S04]  /*0180*/  LEA.HI R4, R4, R11, RZ, 0x7 ;  /* 0x0000000b04047211 */ /* 0x000fc800078f38ff */
[----:B------:R-:W-:-:S05]  /*0190*/  LOP3.LUT R4, R4, 0xffffff80, RZ, 0xc0, !PT ;  /* 0xffffff8004047812 */ /* 0x000fca00078ec0ff */
[----:B------:R-:W-:-:S05]  /*01a0*/  IMAD.IADD R14, R11, 0x1, -R4 ;  /* 0x000000010b0e7824 */ /* 0x000fca00078e0a04 */
[----:B------:R-:W-:-:S04]  /*01b0*/  SHF.R.S32.HI R3, RZ, 0x1f, R14 ;  /* 0x0000001fff037819 */ /* 0x000fc8000001140e */
[----:B------:R-:W-:Y:S02]  /*01c0*/  LEA.HI R3, R3, R14, RZ, 0x3 ;  /* 0x0000000e03037211 */ /* 0x000fe400078f18ff */
[----:B0-----:R-:W-:Y:S02]  /*01d0*/  ISETP.NE.AND P0, PT, R0, RZ, PT ;  /* 0x000000ff0000720c */ /* 0x001fe40003f05270 */
[--C-:B------:R-:W-:Y:S02]  /*01e0*/  SHF.R.S32.HI R4, RZ, 0x3, R3.reuse ;  /* 0x00000003ff047819 */ /* 0x100fe40000011403 */
[----:B------:R-:W-:Y:S02]  /*01f0*/  SHF.R.S32.HI R3, RZ, 0x1f, R3 ;  /* 0x0000001fff037819 */ /* 0x000fe40000011403 */
[----:B------:R-:W-:-:S07]  /*0200*/  SHF.R.S32.HI R5, RZ, 0x1f, R0 ;  /* 0x0000001fff057819 */ /* 0x000fce0000011400 */
[----:B-1----:R-:W-:Y:S05]  /*0210*/  @P0 BRA `(.L_x_2) ;  /* 0x0000000400240947 */ /* 0x002fea0003800000 */
[----:B------:R-:W-:Y:S01]  /*0220*/  ELECT P0, URZ, PT ;  /* 0x00000000003f782f */ /* 0x000fe20003800000 */
[----:B------:R-:W-:-:S12]  /*0230*/  BSSY B0, `(.L_x_2) ;  /* 0x0000047000007945 */ /* 0x000fd80003800000 */
[----:B------:R-:W-:Y:S05]  /*0240*/  @!P0 BRA `(.L_x_3) ;  /* 0x0000000400148947 */ /* 0x000fea0003800000 */
[----:B------:R-:W0:Y:S01]  /*0250*/  S2UR UR8, SR_CgaCtaId ;  /* 0x00000000000879c3 */ /* 0x000e220000008800 */
[----:B------:R-:W-:Y:S01]  /*0260*/  UMOV UR4, 0x400 ;  /* 0x0000040000047882 */ /* 0x000fe20000000000 */
[----:B------:R-:W-:Y:S01]  /*0270*/  UMOV UR5, 0x1 ;  /* 0x0000000100057882 */ /* 0x000fe20000000000 */
[----:B------:R-:W-:Y:S02]  /*0280*/  UMOV UR6, 0x2 ;  /* 0x0000000200067882 */ /* 0x000fe40000000000 */
[----:B------:R-:W-:-:S04]  /*0290*/  UIADD3 UR6, -UR6, 0x100000, URZ ;  /* 0x0010000006067890 */ /* 0x000fc8000fffe13f */
[----:B------:R-:W-:Y:S02]  /*02a0*/  USHF.L.U32 UR7, UR6, 0xb, URZ ;  /* 0x0000000b06077899 */ /* 0x000fe4000800063f */
[----:B------:R-:W-:Y:S02]  /*02b0*/  USHF.L.U32 UR6, UR6, 0x1, URZ ;  /* 0x0000000106067899 */ /* 0x000fe4000800063f */
[----:B0-----:R-:W-:Y:S02]  /*02c0*/  ULEA UR8, UR8, UR4, 0x18 ;  /* 0x0000000408087291 */ /* 0x001fe4000f8ec03f */
[----:B------:R-:W-:-:S04]  /*02d0*/  UIADD3 UR4, -UR5, 0x100000, URZ ;  /* 0x0010000005047890 */ /* 0x000fc8000fffe13f */
[----:B------:R-:W-:Y:S02]  /*02e0*/  USHF.L.U32 UR5, UR4, 0xb, URZ ;  /* 0x0000000b04057899 */ /* 0x000fe4000800063f */
[----:B------:R-:W-:Y:S01]  /*02f0*/  USHF.L.U32 UR4, UR4, 0x1, URZ ;  /* 0x0000000104047899 */ /* 0x000fe2000800063f */
[----:B------:R-:W0:Y:S11]  /*0300*/  FENCE.VIEW.ASYNC.S ;  /* 0x00000000000073c6 */ /* 0x000e360000000000 */
[----:B0-----:R0:W1:Y:S01]  /*0310*/  SYNCS.EXCH.64 URZ, [UR8+0x38000], UR4 ;  /* 0x03800004083f75b2 */ /* 0x0010620008000100 */
[----:B------:R0:W2:Y:S01]  /*0320*/  SYNCS.EXCH.64 URZ, [UR8+0x380e0], UR6 ;  /* 0x0380e006083f75b2 */ /* 0x0000a20008000100 */
[----:B------:R0:W3:Y:S01]  /*0330*/  SYNCS.EXCH.64 URZ, [UR8+0x38008], UR4 ;  /* 0x03800804083f75b2 */ /* 0x0000e20008000100 */
[----:B------:R0:W4:Y:S01]  /*0340*/  SYNCS.EXCH.64 URZ, [UR8+0x380e8], UR6 ;  /* 0x0380e806083f75b2 */ /* 0x0001220008000100 */
[----:B------:R0:W0:Y:S01]  /*0350*/  SYNCS.EXCH.64 URZ, [UR8+0x38010], UR4 ;  /* 0x03801004083f75b2 */ /* 0x0000220008000100 */
        /* <DEDUP_REMOVED lines=51> */
[----:B-1234-:R-:W-:Y:S01]  /*0690*/  NOP ;  /* 0x0000000000007918 */ /* 0x01efe20000000000 */
.L_x_3:
[----:B0-----:R-:W-:Y:S05]  /*06a0*/  BSYNC B0 ;  /* 0x0000000000007941 */ /* 0x001fea0003800000 */
.L_x_2:
[----:B------:R-:W-:Y:S01]  /*06b0*/  ULDC UR4, c[0x0][0x150] ;  /* 0x0000540000047ab9 */ /* 0x000fe20000000800 */
[----:B------:R-:W-:Y:S01]  /*06c0*/  LEA.HI R3, R3, R4, RZ, 0x2 ;  /* 0x0000000403037211 */ /* 0x000fe200078f10ff */
[----:B------:R-:W-:Y:S01]  /*06d0*/  FMUL R6, R6, UR4 ;  /* 0x0000000406067c20 */ /* 0x000fe20008400000 */
[----:B------:R-:W-:Y:S01]  /*06e0*/  LEA.HI R5, R5, R0, RZ, 0x2 ;  /* 0x0000000005057211 */ /* 0x000fe200078f10ff */
[----:B------:R-:W-:Y:S01]  /*06f0*/  ULDC UR4, c[0x0][0x154] ;  /* 0x0000550000047ab9 */ /* 0x000fe20000000800 */
[----:B------:R-:W-:Y:S01]  /*0700*/  LOP3.LUT R3, R3, 0xfffffffc, RZ, 0xc0, !PT ;  /* 0xfffffffc03037812 */ /* 0x000fe200078ec0ff */
[----:B------:R-:W0:Y:S01]  /*0710*/  LDC R8, c[0x0][0x140] ;  /* 0x00005000ff087b82 */ /* 0x000e220000000800 */
[----:B------:R-:W-:Y:S01]  /*0720*/  LOP3.LUT R5, R5, 0x3ffffffc, RZ, 0xc0, !PT ;  /* 0x3ffffffc05057812 */ /* 0x000fe200078ec0ff */
[----:B------:R-:W1:Y:S01]  /*0730*/  F2I.U32.TRUNC.NTZ R6, R6 ;  /* 0x0000000600067305 */ /* 0x000e62000020f000 */
[----:B------:R-:W-:Y:S01]  /*0740*/  LOP3.LUT P0, RZ, R14, 0x7, RZ, 0xc0, !PT ;  /* 0x000000070eff7812 */ /* 0x000fe2000780c0ff */
[----:B------:R-:W-:Y:S01]  /*0750*/  IMAD.IADD R3, R4, 0x1, -R3 ;  /* 0x0000000104037824 */ /* 0x000fe200078e0a03 */
[----:B------:R-:W-:Y:S01]  /*0760*/  ISETP.NE.AND P3, PT, R10, 0x1, PT ;  /* 0x000000010a00780c */ /* 0x000fe20003f65270 */
[----:B------:R-:W-:Y:S01]  /*0770*/  IMAD.IADD R0, R0, 0x1, -R5 ;  /* 0x0000000100007824 */ /* 0x000fe200078e0a05 */
[----:B------:R-:W-:Y:S01]  /*0780*/  I2FP.F32.U32 R5, R13 ;  /* 0x0000000d00057245 */ /* 0x000fe20000201000 */
[----:B------:R-:W-:Y:S01]  /*0790*/  NOP ;  /* 0x0000000000007918 */ /* 0x000fe20000000000 */
[----:B------:R-:W-:Y:S01]  /*07a0*/  NOP ;  /* 0x0000000000007918 */ /* 0x000fe20000000000 */
[----:B------:R-:W-:-:S02]  /*07b0*/  IMAD R4, R0, 0x4, R3 ;  /* 0x0000000400047824 */ /* 0x000fc400078e0203 */
[----:B------:R-:W-:Y:S01]  /*07c0*/  FMUL R7, R5, UR4 ;  /* 0x0000000405077c20 */ /* 0x000fe20008400000 */
[----:B------:R-:W-:Y:S02]  /*07d0*/  ULDC UR4, c[0x0][0x144] ;  /* 0x0000510000047ab9 */ /* 0x000fe40000000800 */
[----:B------:R-:W-:Y:S01]  /*07e0*/  LEA.HI R0, R4, R4, RZ, 0x1 ;  /* 0x0000000404007211 */ /* 0x000fe200078f08ff */
[----:B-1----:R-:W-:Y:S02]  /*07f0*/  IMAD.MOV R5, RZ, RZ, -R6 ;  /* 0x000000ffff057224 */ /* 0x002fe400078e0a06 */
[----:B------:R-:W1:Y:S01]  /*0800*/  F2I.U32.TRUNC.NTZ R7, R7 ;  /* 0x0000000700077305 */ /* 0x000e62000020f000 */
[----:B------:R-:W-:Y:S01]  /*0810*/  LOP3.LUT R3, R0, 0xfffffffe, RZ, 0xc0, !PT ;  /* 0xfffffffe00037812 */ /* 0x000fe200078ec0ff */
[----:B------:R-:W-:Y:S02]  /*0820*/  IMAD.MOV.U32 R6, RZ, RZ, 0x1 ;  /* 0x00000001ff067424 */ /* 0x000fe400078e00ff */
[----:B------:R-:W-:Y:S01]  /*0830*/  IMAD R0, R5, UR4, R12 ;  /* 0x0000000405007c24 */ /* 0x000fe2000f8e020c */
[----:B------:R-:W-:Y:S01]  /*0840*/  ULDC UR4, c[0x0][0x148] ;  /* 0x0000520000047ab9 */ /* 0x000fe20000000800 */
[----:B------:R-:W-:Y:S01]  /*0850*/  IMAD.IADD R3, R4, 0x1, -R3 ;  /* 0x0000000104037824 */ /* 0x000fe200078e0a03 */
[----:B0-----:R-:W-:Y:S01]  /*0860*/  ISETP.EQ.U32.AND P1, PT, R8, 0x1, PT ;  /* 0x000000010800780c */ /* 0x001fe20003f22070 */
[----:B------:R-:W-:-:S03]  /*0870*/  IMAD.SHL.U32 R5, R4, 0x4, RZ ;  /* 0x0000000404057824 */ /* 0x000fc600078e00ff */
[----:B------:R-:W-:Y:S02]  /*0880*/  ISETP.NE.AND P4, PT, R3, R0, PT ;  /* 0x000000000300720c */ /* 0x000fe40003f85270 */
[----:B------:R-:W-:-:S04]  /*0890*/  SHF.R.S32.HI R3, RZ, 0x1f, R2 ;  /* 0x0000001fff037819 */ /* 0x000fc80000011402 */
[----:B------:R-:W-:Y:S02]  /*08a0*/  LEA.HI R0, R3, R2, RZ, 0x2 ;  /* 0x0000000203007211 */ /* 0x000fe400078f10ff */
[----:B------:R-:W-:Y:S01]  /*08b0*/  LOP3.LUT R3, R4, 0xc, R5, 0x78, !PT ;  /* 0x0000000c04037812 */ /* 0x000fe200078e7805 */
[----:B-1----:R-:W-:Y:S01]  /*08c0*/  IMAD.MOV R4, RZ, RZ, -R7 ;  /* 0x000000ffff047224 */ /* 0x002fe200078e0a07 */
[----:B------:R-:W-:Y:S02]  /*08d0*/  LOP3.LUT R5, R0, 0xfffffffc, RZ, 0xc0, !PT ;  /* 0xfffffffc00057812 */ /* 0x000fe400078ec0ff */
[C---:B------:R-:W-:Y:S01]  /*08e0*/  ISETP.LT.U32.AND P0, PT, R3.reuse, 0x2, !P0 ;  /* 0x000000020300780c */ /* 0x040fe20004701070 */
[----:B------:R-:W-:Y:S01]  /*08f0*/  IMAD R9, R4, UR4, R13 ;  /* 0x0000000404097c24 */ /* 0x000fe2000f8e020d */
[----:B------:R-:W-:Y:S01]  /*0900*/  @P4 LEA.HI R0, R3, R3, RZ, 0x1 ;  /* 0x0000000303004211 */ /* 0x000fe200078f08ff */
[----:B------:R-:W-:Y:S01]  /*0910*/  IMAD.IADD R7, R2, 0x1, -R5 ;  /* 0x0000000102077824 */ /* 0x000fe200078e0a05 */
[----:B------:R-:W-:-:S02]  /*0920*/  SEL R5, RZ, 0x1, !P0 ;  /* 0x00000001ff057807 */ /* 0x000fc40004000000 */
[----:B------:R-:W-:Y:S02]  /*0930*/  @P4 SHF.R.S32.HI R0, RZ, 0x1, R0 ;  /* 0x00000001ff004819 */ /* 0x000fe40000011400 */
[----:B------:R-:W-:Y:S02]  /*0940*/  LOP3.LUT P2, RZ, R10, R7, RZ, 0xfc, !PT ;  /* 0x000000070aff7212 */ /* 0x000fe4000784fcff */
[----:B------:R-:W-:Y:S02]  /*0950*/  @P4 ISETP.NE.AND P5, PT, R0, R9, PT ;  /* 0x000000090000420c */ /* 0x000fe40003fa5270 */
[----:B------:R-:W-:Y:S02]  /*0960*/  SEL R4, RZ, 0x1, P2 ;  /* 0x00000001ff047807 */ /* 0x000fe40001000000 */
[----:B------:R-:W-:Y:S02]  /*0970*/  @P4 SEL R6, RZ, 0x1, P5 ;  /* 0x00000001ff064807 */ /* 0x000fe40002800000 */
[----:B------:R-:W-:-:S02]  /*0980*/  SEL R4, R4, 0x2, P3 ;  /* 0x0000000204047807 */ /* 0x000fc40001800000 */
[----:B------:R-:W-:Y:S01]  /*0990*/  LOP3.LUT R6, R6, R5, RZ, 0xc0, !PT ;  /* 0x0000000506067212 */ /* 0x000fe200078ec0ff */
[----:B------:R-:W-:Y:S06]  /*09a0*/  @!P1 BRA `(.L_x_4) ;  /* 0x0000000000089947 */ /* 0x000fec0003800000 */
[----:B------:R-:W-:Y:S01]  /*09b0*/  UCGABAR_ARV ;  /* 0x00000000000079c7 */ /* 0x000fe20008000000 */
[----:B------:R-:W-:Y:S05]  /*09c0*/  BRA `(.L_x_5) ;  /* 0x0000000000047947 */ /* 0x000fea0003800000 */
.L_x_4:
[----:B------:R-:W-:Y:S01]  /*09d0*/  NOP ;  /* 0x0000000000007918 */ /* 0x000fe20000000000 */
.L_x_5:
[----:B------:R-:W-:Y:S01]  /*09e0*/  ULDC.64 UR4, c[0x0][0x618] ;  /* 0x0001860000047ab9 */ /* 0x000fe20000000a00 */
[----:B------:R-:W-:Y:S01]  /*09f0*/  ULDC.64 UR12, c[0x0][0x208] ;  /* 0x00008200000c7ab9 */ /* 0x000fe20000000a00 */
[----:B------:R-:W-:-:S04]  /*0a00*/  ISETP.NE.U32.AND P0, PT, RZ, UR4, PT ;  /* 0x00000004ff007c0c */ /* 0x000fc8000bf05070 */
[----:B------:R-:W-:-:S13]  /*0a10*/  ISETP.NE.AND.EX P0, PT, RZ, UR5, PT, P0 ;  /* 0x00000005ff007c0c */ /* 0x000fda000bf05300 */
[----:B------:R-:W-:Y:S05]  /*0a20*/  @!P0 BRA `(.L_x_6) ;  /* 0x00000000001c8947 */ /* 0x000fea0003800000 */
[----:B------:R-:W0:Y:S02]  /*0a30*/  LDC.64 R8, c[0x0][0x618] ;  /* 0x00018600ff087b82 */ /* 0x000e240000000a00 */
[----:B0-----:R-:W2:Y:S02]  /*0a40*/  LDG.E.64 R8, desc[UR12][R8.64] ;  /* 0x0000000c08087981 */ /* 0x001ea4000c1e1b00 */
[----:B--2---:R-:W-:-:S04]  /*0a50*/  ISETP.NE.U32.AND P0, PT, R8, RZ, PT ;  /* 0x000000ff0800720c */ /* 0x004fc80003f05070 */
[----:B------:R-:W-:-:S13]  /*0a60*/  ISETP.NE.AND.EX P0, PT, R9, RZ, PT, P0 ;  /* 0x000000ff0900720c */ /* 0x000fda0003f05300 */
[----:B------:R-:W-:Y:S05]  /*0a70*/  @!P0 BRA `(.L_x_6) ;  /* 0x0000000000088947 */ /* 0x000fea0003800000 */
[----:B------:R0:W5:Y:S01]  /*0a80*/  LD.E R0, desc[UR12][R8.64] ;  /* 0x0000000c08007980 */ /* 0x000162000c101900 */
[----:B------:R-:W-:Y:S05]  /*0a90*/  BRA `(.L_x_7) ;  /* 0x0000000000207947 */ /* 0x000fea0003800000 */
.L_x_6:
[----:B------:R-:W-:Y:S02]  /*0aa0*/  ULDC.64 UR4, c[0x0][0x608] ;  /* 0x0001820000047ab9 */ /* 0x000fe40000000a00 */
[----:B------:R-:W-:-:S04]  /*0ab0*/  ISETP.NE.U32.AND P0, PT, RZ, UR4, PT ;  /* 0x00000004ff007c0c */ /* 0x000fc8000bf05070 */
[----:B------:R-:W-:-:S13]  /*0ac0*/  ISETP.NE.AND.EX P0, PT, RZ, UR5, PT, P0 ;  /* 0x00000005ff007c0c */ /* 0x000fda000bf05300 */
[----:B------:R-:W-:Y:S05]  /*0ad0*/  @!P0 BRA `(.L_x_8) ;  /* 0x00000000000c8947 */ /* 0x000fea0003800000 */
[----:B------:R-:W0:Y:S02]  /*0ae0*/  LDC.64 R8, c[0x0][0x608] ;  /* 0x00018200ff087b82 */ /* 0x000e240000000a00 */
[----:B0-----:R1:W5:Y:S01]  /*0af0*/  LDG.E R0, desc[UR12][R8.64] ;  /* 0x0000000c08007981 */ /* 0x001362000c1e1900 */
[----:B------:R-:W-:Y:S05]  /*0b00*/  BRA `(.L_x_7) ;  /* 0x0000000000047947 */ /* 0x000fea0003800000 */
.L_x_8:
[----:B------:R-:W2:Y:S02]  /*0b10*/  LDC R0, c[0x0][0x600] ;  /* 0x00018000ff007b82 */ /* 0x000ea40000000800 */
.L_x_7:
[----:B------:R-:W-:Y:S02]  /*0b20*/  ULDC.64 UR4, c[0x0][0x620] ;  /* 0x0001880000047ab9 */ /* 0x000fe40000000a00 */
[----:B------:R-:W-:-:S04]  /*0b30*/  ISETP.NE.U32.AND P0, PT, RZ, UR4, PT ;  /* 0x00000004ff007c0c */ /* 0x000fc8000bf05070 */
[----:B------:R-:W-:-:S13]  /*0b40*/  ISETP.NE.AND.EX P0, PT, RZ, UR5, PT, P0 ;  /* 0x00000005ff007c0c */ /* 0x000fda000bf05300 */
[----:B------:R-:W-:Y:S05]  /*0b50*/  @!P0 BRA `(.L_x_9) ;  /* 0x00000000001c8947 */ /* 0x000fea0003800000 */
[----:B01----:R-:W0:Y:S02]  /*0b60*/  LDC.64 R8, c[0x0][0x620] ;  /* 0x00018800ff087b82 */ /* 0x003e240000000a00 */
[----:B0-----:R-:W3:Y:S02]  /*0b70*/  LDG.E.64 R8, desc[UR12][R8.64] ;  /* 0x0000000c08087981 */ /* 0x001ee4000c1e1b00 */
[----:B---3--:R-:W-:-:S04]  /*0b80*/  ISETP.NE.U32.AND P0, PT, R8, RZ, PT ;  /* 0x000000ff0800720c */ /* 0x008fc80003f05070 */
[----:B------:R-:W-:-:S13]  /*0b90*/  ISETP.NE.AND.EX P0, PT, R9, RZ, PT, P0 ;  /* 0x000000ff0900720c */ /* 0x000fda0003f05300 */
[----:B------:R-:W-:Y:S05]  /*0ba0*/  @!P0 BRA `(.L_x_9) ;  /* 0x0000000000088947 */ /* 0x000fea0003800000 */
[----:B------:R0:W5:Y:S01]  /*0bb0*/  LD.E R2, desc[UR12][R8.64] ;  /* 0x0000000c08027980 */ /* 0x000162000c101900 */
[----:B------:R-:W-:Y:S05]  /*0bc0*/  BRA `(.L_x_10) ;  /* 0x0000000000207947 */ /* 0x000fea0003800000 */
.L_x_9:
[----:B------:R-:W-:Y:S02]  /*0bd0*/  ULDC.64 UR4, c[0x0][0x610] ;  /* 0x0001840000047ab9 */ /* 0x000fe40000000a00 */
[----:B------:R-:W-:-:S04]  /*0be0*/  ISETP.NE.U32.AND P0, PT, RZ, UR4, PT ;  /* 0x00000004ff007c0c */ /* 0x000fc8000bf05070 */
[----:B------:R-:W-:-:S13]  /*0bf0*/  ISETP.NE.AND.EX P0, PT, RZ, UR5, PT, P0 ;  /* 0x00000005ff007c0c */ /* 0x000fda000bf05300 */
[----:B------:R-:W-:Y:S05]  /*0c00*/  @!P0 BRA `(.L_x_11) ;  /* 0x00000000000c8947 */ /* 0x000fea0003800000 */
[----:B01----:R-:W0:Y:S02]  /*0c10*/  LDC.64 R8, c[0x0][0x610] ;  /* 0x00018400ff087b82 */ /* 0x003e240000000a00 */
[----:B0-----:R1:W5:Y:S01]  /*0c20*/  LDG.E R2, desc[UR12][R8.64] ;  /* 0x0000000c08027981 */ /* 0x001362000c1e1900 */
[----:B------:R-:W-:Y:S05]  /*0c30*/  BRA `(.L_x_10) ;  /* 0x0000000000047947 */ /* 0x000fea0003800000 */
.L_x_11:
[----:B------:R-:W3:Y:S02]  /*0c40*/  LDC R2, c[0x0][0x604] ;  /* 0x00018100ff027b82 */ /* 0x000ee40000000800 */
.L_x_10:
[----:B------:R-:W4:Y:S01]  /*0c50*/  LDC R5, c[0x0][0x3e8] ;  /* 0x0000fa00ff057b82 */ /* 0x000f220000000800 */
[----:B------:R-:W-:Y:S01]  /*0c60*/  ULDC UR4, c[0x0][0x3dc] ;  /* 0x0000f70000047ab9 */ /* 0x000fe20000000800 */
[----:B------:R-:W-:Y:S01]  /*0c70*/  ULDC.64 UR6, c[0x0][0x3e0] ;  /* 0x0000f80000067ab9 */ /* 0x000fe20000000a00 */
[----:B------:R-:W-:Y:S02]  /*0c80*/  UIADD3 UR4, UR4, 0x1f, URZ ;  /* 0x0000001f04047890 */ /* 0x000fe4000fffe03f */
[----:B------:R-:W-:Y:S02]  /*0c90*/  UIMAD UR6, UR7, UR6, URZ ;  /* 0x00000006070672a4 */ /* 0x000fe4000f8e023f */
[----:B------:R-:W-:-:S04]  /*0ca0*/  USHF.R.S32.HI UR5, URZ, 0x1f, UR4 ;  /* 0x0000001f3f057899 */ /* 0x000fc80008011404 */
[----:B------:R-:W-:-:S04]  /*0cb0*/  ULEA.HI UR5, UR5, UR4, URZ, 0x5 ;  /* 0x0000000405057291 */ /* 0x000fc8000f8f283f */
[----:B------:R-:W-:Y:S01]  /*0cc0*/  USHF.R.S32.HI UR15, URZ, 0x5, UR5 ;  /* 0x000000053f0f7899 */ /* 0x000fe20008011405 */
[----:B----4-:R-:W-:-:S05]  /*0cd0*/  IMAD R5, R5, UR6, RZ ;  /* 0x0000000605057c24 */ /* 0x010fca000f8e02ff */
[----:B------:R-:W-:Y:S01]  /*0ce0*/  IMAD R5, R5, UR15, RZ ;  /* 0x0000000f05057c24 */ /* 0x000fe2000f8e02ff */
[----:B------:R-:W-:Y:S06]  /*0cf0*/  @!P1 BRA `(.L_x_12) ;  /* 0x00000000000c9947 */ /* 0x000fec0003800000 */
[----:B------:R-:W-:Y:S01]  /*0d00*/  UCGABAR_WAIT ;  /* 0x0000000000007dc7 */ /* 0x000fe20008000000 */
[----:B------:R-:W-:Y:S01]  /*0d10*/  CCTL.IVALL ;  /* 0x00000000ff00798f */ /* 0x000fe20002000000 */
[----:B------:R-:W-:Y:S05]  /*0d20*/  BRA `(.L_x_13) ;  /* 0x0000000000047947 */ /* 0x000fea0003800000 */
.L_x_12:
[----:B------:R-:W-:Y:S06]  /*0d30*/  BAR.SYNC.DEFER_BLOCKING 0x0 ;  /* 0x0000000000007b1d */ /* 0x000fec0000010000 */
.L_x_13:
[----:B------:R-:W-:-:S13]  /*0d40*/  ISETP.NE.AND P0, PT, R10, RZ, PT ;  /* 0x000000ff0a00720c */ /* 0x000fda0003f05270 */
[----:B------:R-:W-:Y:S05]  /*0d50*/  @!P0 BRA `(.L_x_14) ;  /* 0x00000098002c8947 */ /* 0x000fea0003800000 */
[----:B------:R-:W-:-:S13]  /*0d60*/  ISETP.NE.AND P0, PT, R10, 0x1, PT ;  /* 0x000000010a00780c */ /* 0x000fda0003f05270 */
[----:B------:R-:W-:Y:S05]  /*0d70*/  @P0 EXIT ;  /* 0x000000000000094d */ /* 0x000fea0003800000 */
[----:B------:R-:W-:Y:S01]  /*0d80*/  ISETP.GE.AND P0, PT, R5, 0x1, PT ;  /* 0x000000010500780c */ /* 0x000fe20003f06270 */
[----:B------:R-:W-:Y:S01]  /*0d90*/  UMOV UR4, URZ ;  /* 0x0000003f00047c82 */ /* 0x000fe20008000000 */
[----:B------:R-:W-:Y:S02]  /*0da0*/  CS2R R86, SRZ ;  /* 0x0000000000567805 */ /* 0x000fe4000001ff00 */
[----:B------:R-:W-:Y:S02]  /*0db0*/  CS2R R88, SRZ ;  /* 0x0000000000587805 */ /* 0x000fe4000001ff00 */
[----:B------:R-:W-:Y:S02]  /*0dc0*/  CS2R R90, SRZ ;  /* 0x00000000005a7805 */ /* 0x000fe4000001ff00 */
[----:B------:R-:W-:Y:S02]  /*0dd0*/  CS2R R92, SRZ ;  /* 0x00000000005c7805 */ /* 0x000fe4000001ff00 */
[----:B------:R-:W-:-:S02]  /*0de0*/  CS2R R94, SRZ ;  /* 0x00000000005e7805 */ /* 0x000fc4000001ff00 */
[----:B------:R-:W-:Y:S02]  /*0df0*/  CS2R R96, SRZ ;  /* 0x0000000000607805 */ /* 0x000fe4000001ff00 */
        /* <DEDUP_REMOVED lines=57> */
[----:B------:R-:W-:Y:S01]  /*1190*/  CS2R R84, SRZ ;  /* 0x0000000000547805 */ /* 0x000fe2000001ff00 */
[----:B------:R-:W-:Y:S06]  /*11a0*/  @!P0 BRA `(.L_x_15) ;  /* 0x0000000000708947 */ /* 0x000fec0003800000 */
[----:B------:R-:W-:-:S04]  /*11b0*/  LOP3.LUT R7, R4, 0x1, RZ, 0xfc, !PT ;  /* 0x0000000104077812 */ /* 0x000fc800078efcff */
[----:B------:R-:W-:-:S13]  /*11c0*/  ISETP.NE.AND P1, PT, R7, 0x3, PT ;  /* 0x000000030700780c */ /* 0x000fda0003f25270 */
[----:B------:R-:W-:Y:S05]  /*11d0*/  @!P1 BRA `(.L_x_16) ;  /* 0x0000000000049947 */ /* 0x000fea0003800000 */
[----:B------:R-:W-:Y:S01]  /*11e0*/  BPT.TRAP 0x1 ;  /* 0x000000040000795c */ /* 0x000fe20000300000 */
.L_x_16:
[----:B------:R-:W4:Y:S01]  /*11f0*/  S2UR UR5, SR_CgaCtaId ;  /* 0x00000000000579c3 */ /* 0x000f220000008800 */
[----:B------:R-:W-:Y:S01]  /*1200*/  SHF.L.U32 R7, RZ, 0x1f, RZ ;  /* 0x0000001fff077819 */ /* 0x000fe200000006ff */
[----:B------:R-:W-:Y:S02]  /*1210*/  UMOV UR4, 0x400 ;  /* 0x0000040000047882 */ /* 0x000fe40000000000 */
[----:B----4-:R-:W-:-:S12]  /*1220*/  ULEA UR4, UR5, UR4, 0x18 ;  /* 0x0000000405047291 */ /* 0x010fd8000f8ec03f */
.L_x_17:
[----:B01----:R-:W-:-:S04]  /*1230*/  IMAD.U32 R8, RZ, RZ, UR4 ;  /* 0x00000004ff087e24 */ /* 0x003fc8000f8e00ff */
[----:B------:R0:W1:Y:S03]  /*1240*/  SYNCS.PHASECHK.TRANS64.TRYWAIT P1, [R8+URZ+0x38000], R7 ;  /* 0x03800007080075a7 */ /* 0x000066000802017f */
[----:B-1----:R-:W-:Y:S05]  /*1250*/  @!P1 NANOSLEEP.SYNCS 0x989680 ;  /* 0x009896800000995d */ /* 0x002fea0003900000 */
[----:B------:R-:W1:Y:S02]  /*1260*/  @!P1 SYNCS.PHASECHK.TRANS64 P1, [R8+URZ+0x38000], R7 ;  /* 0x03800007080095a7 */ /* 0x000e64000802007f */
[----:B-1----:R-:W-:Y:S05]  /*1270*/  @!P1 BRA `(.L_x_17) ;  /* 0xfffffffc00ec9947 */ /* 0x002fea000383ffff */
[----:B------:R-:W-:Y:S01]  /*1280*/  UIADD3 UR5, UR4, 0x1c000, URZ ;  /* 0x0001c00004057890 */ /* 0x000fe2000fffe03f */
[----:B------:R-:W-:Y:S01]  /*1290*/  WARPGROUP.ARRIVE ;  /* 0x00000000000079c5 */ /* 0x000fe20000000000 */
[----:B------:R-:W-:Y:S02]  /*12a0*/  USHF.R.U32.HI UR4, URZ, 0x4, UR4 ;  /* 0x000000043f047899 */ /* 0x000fe40008011604 */
[----:B------:R-:W-:Y:S02]  /*12b0*/  USHF.R.U32.HI UR5, URZ, 0x4, UR5 ;  /* 0x000000043f057899 */ /* 0x000fe40008011605 */
[----:B------:R-:W-:Y:S02]  /*12c0*/  ULOP3.LUT UR4, UR4, 0x3fff, URZ, 0xc0, !UPT ;  /* 0x00003fff04047892 */ /* 0x000fe4000f8ec03f */
[----:B------:R-:W-:Y:S02]  /*12d0*/  ULOP3.LUT UR5, UR5, 0x3fff, URZ, 0xc0, !UPT ;  /* 0x00003fff05057892 */ /* 0x000fe4000f8ec03f */
[----:B------:R-:W-:-:S02]  /*12e0*/  ULOP3.LUT UR4, UR4, 0x10000, URZ, 0xfc, !UPT ;  /* 0x0001000004047892 */ /* 0x000fc4000f8efc3f */
[----:B------:R-:W-:Y:S01]  /*12f0*/  ULOP3.LUT UR6, UR5, 0x10000, URZ, 0xfc, !UPT ;  /* 0x0001000005067892 */ /* 0x000fe2000f8efc3f */
[----:B------:R-:W-:Y:S02]  /*1300*/  UMOV UR7, 0xc0000010 ;  /* 0xc000001000077882 */ /* 0x000fe40000000000 */
[----:B------:R-:W-:-:S06]  /*1310*/  UMOV UR5, 0xc0000010 ;  /* 0xc000001000057882 */ /* 0x000fcc0000000000 */
[----:B------:R-:W-:Y:S01]  /*1320*/  QGMMA.64x128x32.F32.E4M3.E4M3 R88, gdesc[UR4], RZ, !UPT ;  /* 0x01e00000045879f3 */ /* 0x000fe2000c7008ff */
[----:B------:R-:W-:Y:S01]  /*1330*/  UIADD3 UR4, UR4, 0x80, URZ ;  /* 0x0000008004047890 */ /* 0x000fe2000fffe03f */
[----:B------:R-:W-:-:S10]  /*1340*/  UMOV UR5, 0xc0000010 ;  /* 0xc000001000057882 */ /* 0x000fd40000000000 */
[----:B------:R-:W-:Y:S01]  /*1350*/  QGMMA.64x128x32.F32.E4M3.E4M3 R24, gdesc[UR4], RZ, !UPT, gsb0 ;  /* 0x01e00000041879f3 */ /* 0x000fe2000c0008ff */
[----:B------:R-:W-:-:S05]  /*1360*/  UMOV UR4, 0x1 ;  /* 0x0000000100047882 */ /* 0x000fca0000000000 */
.L_x_15:
[----:B01----:R-:W-:-:S05]  /*1370*/  VIMNMX R8, R5, 0x1, PT ;  /* 0x0000000105087848 */ /* 0x003fca0003fe0100 */
[----:B------:R-:W-:-:S05]  /*1380*/  IMAD.IADD R7, R5, 0x1, -R8 ;  /* 0x0000000105077824 */ /* 0x000fca00078e0a08 */
[----:B------:R-:W-:-:S13]  /*1390*/  ISETP.GE.AND P1, PT, R7, 0x1, PT ;  /* 0x000000010700780c */ /* 0x000fda0003f26270 */
[----:B------:R-:W-:Y:S05]  /*13a0*/  @!P1 BRA `(.L_x_18) ;  /* 0x0000000000e49947 */ /* 0x000fea0003800000 */
[----:B------:R-:W0:Y:S01]  /*13b0*/  S2UR UR6, SR_CgaCtaId ;  /* 0x00000000000679c3 */ /* 0x000e220000008800 */
[----:B------:R-:W-:Y:S01]  /*13c0*/  UMOV UR5, 0x400 ;  /* 0x0000040000057882 */ /* 0x000fe20000000000 */
[----:B------:R-:W-:Y:S01]  /*13d0*/  LOP3.LUT R12, R4, 0x1, RZ, 0xfc, !PT ;  /* 0x00000001040c7812 */ /* 0x000fe200078efcff */
[----:B------:R-:W-:Y:S01]  /*13e0*/  IMAD.MOV.U32 R11, RZ, RZ, RZ ;  /* 0x000000ffff0b7224 */ /* 0x000fe200078e00ff */
[----:B------:R-:W-:Y:S01]  /*13f0*/  UISETP.NE.U32.AND UP0, UPT, UR4, URZ, UPT ;  /* 0x0000003f0400728c */ /* 0x000fe2000bf05070 */
[----:B------:R-:W-:Y:S02]  /*1400*/  IMAD.MOV.U32 R5, RZ, RZ, R7 ;  /* 0x000000ffff057224 */ /* 0x000fe400078e0007 */
[----:B------:R-:W-:Y:S01]  /*1410*/  IMAD.MOV.U32 R8, RZ, RZ, RZ ;  /* 0x000000ffff087224 */ /* 0x000fe200078e00ff */
[----:B0-----:R-:W-:-:S04]  /*1420*/  ULEA UR5, UR6, UR5, 0x18 ;  /* 0x0000000506057291 */ /* 0x001fc8000f8ec03f */
[----:B------:R-:W-:Y:S02]  /*1430*/  UIADD3 UR6, UR5, 0x1c000, URZ ;  /* 0x0001c00005067890 */ /* 0x000fe4000fffe03f */
[----:B------:R-:W-:Y:S02]  /*1440*/  USHF.R.U32.HI UR7, URZ, 0x4, UR5 ;  /* 0x000000043f077899 */ /* 0x000fe40008011605 */
[----:B------:R-:W-:Y:S02]  /*1450*/  USHF.R.U32.HI UR6, URZ, 0x4, UR6 ;  /* 0x000000043f067899 */ /* 0x000fe40008011606 */
[----:B------:R-:W-:Y:S02]  /*1460*/  ULOP3.LUT UR7, UR7, 0x3fff, URZ, 0xc0, !UPT ;  /* 0x00003fff07077892 */ /* 0x000fe4000f8ec03f */
[----:B------:R-:W-:Y:S02]  /*1470*/  ULOP3.LUT UR6, UR6, 0x3fff, URZ, 0xc0, !UPT ;  /* 0x00003fff06067892 */ /* 0x000fe4000f8ec03f */
[----:B------:R-:W-:-:S02]  /*1480*/  ULOP3.LUT UR7, UR7, 0x10000, URZ, 0xfc, !UPT ;  /* 0x0001000007077892 */ /* 0x000fc4000f8efc3f */
[----:B------:R-:W-:-:S12]  /*1490*/  ULOP3.LUT UR6, UR6, 0x10000, URZ, 0xfc, !UPT ;  /* 0x0001000006067892 */ /* 0x000fd8000f8efc3f */
.L_x_23:
[----:B------:R-:W-:-:S13]  /*14a0*/  ISETP.NE.AND P2, PT, R12, 0x3, PT ;  /* 0x000000030c00780c */ /* 0x000fda0003f45270 */
[----:B------:R-:W-:Y:S05]  /*14b0*/  @!P2 BRA `(.L_x_19) ;  /* 0x000000000004a947 */ /* 0x000fea0003800000 */
[----:B------:R-:W-:Y:S01]  /*14c0*/  BPT.TRAP 0x1 ;  /* 0x000000040000795c */ /* 0x000fe20000300000 */
.L_x_19:
[----:B------:R-:W-:Y:S01]  /*14d0*/  SHF.L.U32 R9, R11, 0x1f, RZ ;  /* 0x0000001f0b097819 */ /* 0x000fe200000006ff */
[----:B------:R-:W-:-:S12]  /*14e0*/  ULEA UR8, UR4, UR5, 0x3 ;  /* 0x0000000504087291 */ /* 0x000fd8000f8e183f */
.L_x_20:
[----:B0-----:R-:W-:-:S04]  /*14f0*/  IMAD.U32 R10, RZ, RZ, UR8 ;  /* 0x00000008ff0a7e24 */ /* 0x001fc8000f8e00ff */
[----:B------:R0:W1:Y:S03]  /*1500*/  SYNCS.PHASECHK.TRANS64.TRYWAIT P1, [R10+URZ+0x38000], R9 ;  /* 0x038000090a0075a7 */ /* 0x000066000802017f */
[----:B-1----:R-:W-:Y:S05]  /*1510*/  @!P1 NANOSLEEP.SYNCS 0x989680 ;  /* 0x009896800000995d */ /* 0x002fea0003900000 */
[----:B------:R-:W1:Y:S02]  /*1520*/  @!P1 SYNCS.PHASECHK.TRANS64 P1, [R10+URZ+0x38000], R9 ;  /* 0x038000090a0095a7 */ /* 0x000e64000802007f */
[----:B-1----:R-:W-:Y:S05]  /*1530*/  @!P1 BRA `(.L_x_20) ;  /* 0xfffffffc00ec9947 */ /* 0x002fea000383ffff */
[----:B------:R-:W-:Y:S01]  /*1540*/  ULEA UR8, UR4, UR7, 0x8 ;  /* 0x0000000704087291 */ /* 0x000fe2000f8e403f */
[----:B------:R-:W-:Y:S01]  /*1550*/  WARPGROUP.ARRIVE ;  /* 0x00000000000079c5 */ /* 0x000fe20000000000 */
[----:B------:R-:W-:Y:S01]  /*1560*/  ULEA UR10, UR4, UR6, 0x8 ;  /* 0x00000006040a7291 */ /* 0x000fe2000f8e403f */
[----:B------:R-:W-:Y:S01]  /*1570*/  UMOV UR9, 0xc0000010 ;  /* 0xc000001000097882 */ /* 0x000fe20000000000 */
[----:B------:R-:W-:-:S07]  /*1580*/  UMOV UR11, 0xc0000010 ;  /* 0xc0000010000b7882 */ /* 0x000fce0000000000 */
[----:B------:R-:W-:Y:S01]  /*1590*/  QGMMA.64x128x32.F32.E4M3.E4M3 R88, gdesc[UR8], R88, UP0 ;  /* 0x01e00000085879f3 */ /* 0x000fe2000bf00858 */
[----:B------:R-:W-:Y:S01]  /*15a0*/  UIADD3 UR8, UR8, 0x80, URZ ;  /* 0x0000008008087890 */ /* 0x000fe2000fffe03f */
[----:B------:R-:W-:-:S10]  /*15b0*/  UMOV UR9, 0xc0000010 ;  /* 0xc000001000097882 */ /* 0x000fd40000000000 */
[----:B------:R-:W-:Y:S03]  /*15c0*/  QGMMA.64x128x32.F32.E4M3.E4M3 R24, gdesc[UR8], R24, UP0, gsb0 ;  /* 0x01e00000081879f3 */ /* 0x000fe6000b800818 */
[----:B------:R-:W-:Y:S02]  /*15d0*/  WARPGROUP.DEPBAR.LE gsb0, 0x1 ;  /* 0x00008000000079c5 */ /* 0x000fe40000010100 */
[----:B------:R-:W-:Y:S05]  /*15e0*/  @!P2 BRA `(.L_x_21) ;  /* 0x000000000004a947 */ /* 0x000fea0003800000 */
[----:B------:R-:W-:Y:S01]  /*15f0*/  BPT.TRAP 0x1 ;  /* 0x000000040000795c */ /* 0x000fe20000300000 */
.L_x_21:
[----:B------:R-:W-:-:S13]  /*1600*/  ISETP.NE.AND P1, PT, R6, RZ, PT ;  /* 0x000000ff0600720c */ /* 0x000fda0003f25270 */
[----:B0-----:R-:W-:-:S05]  /*1610*/  @P1 LEA R9, R8, UR5, 0x3 ;  /* 0x0000000508091c11 */ /* 0x001fca000f8e18ff */
[----:B------:R-:W-:-:S05]  /*1620*/  @P1 VIADD R10, R9, 0x380e0 ;  /* 0x000380e0090a1836 */ /* 0x000fca0000000000 */
[----:B------:R-:W-:-:S04]  /*1630*/  @P1 PRMT R10, R3, 0x654, R10 ;  /* 0x00000654030a1816 */ /* 0x000fc8000000000a */
[----:B------:R0:W-:Y:S01]  /*1640*/  @P1 SYNCS.ARRIVE.TRANS64.RED.A1T0 RZ, [R10+URZ], RZ ;  /* 0x000000ff0aff19a7 */ /* 0x0001e2000810043f */
[----:B------:R-:W-:-:S13]  /*1650*/  ISETP.GT.U32.AND P1, PT, R4, 0x1, PT ;  /* 0x000000010400780c */ /* 0x000fda0003f24070 */
[----:B0-----:R-:W-:Y:S05]  /*1660*/  @P1 BRA `(.L_x_22) ;  /* 0x0000000000041947 */ /* 0x001fea0003800000 */
[----:B------:R-:W-:Y:S01]  /*1670*/  BPT.TRAP 0x1 ;  /* 0x000000040000795c */ /* 0x000fe20000300000 */
.L_x_22:
[----:B------:R-:W-:Y:S01]  /*1680*/  UIADD3 UR4, UR4, 0x1, URZ ;  /* 0x0000000104047890 */ /* 0x000fe2000fffe03f */
[C---:B------:R-:W-:Y:S01]  /*1690*/  ISETP.GT.AND P2, PT, R5.reuse, 0x1, PT ;  /* 0x000000010500780c */ /* 0x040fe20003f44270 */
[----:B------:R-:W-:Y:S02]  /*16a0*/  VIADD R8, R8, 0x1 ;  /* 0x0000000108087836 */ /* 0x000fe40000000000 */
[----:B------:R-:W-:Y:S01]  /*16b0*/  UISETP.NE.AND UP0, UPT, UR4, 0x1c, UPT ;  /* 0x0000001c0400788c */ /* 0x000fe2000bf05270 */
[----:B------:R-:W-:Y:S02]  /*16c0*/  VIADD R5, R5, 0xffffffff ;  /* 0xffffffff05057836 */ /* 0x000fe40000000000 */
[C---:B------:R-:W-:Y:S01]  /*16d0*/  ISETP.NE.AND P1, PT, R8.reuse, 0x1c, PT ;  /* 0x0000001c0800780c */ /* 0x040fe20003f25270 */
[----:B------:R-:W-:Y:S02]  /*16e0*/  USEL UR8, URZ, 0x1, UP0 ;  /* 0x000000013f087887 */ /* 0x000fe40008000000 */
[----:B------:R-:W-:Y:S01]  /*16f0*/  USEL UR4, UR4, URZ, UP0 ;  /* 0x0000003f04047287 */ /* 0x000fe20008000000 */
[----:B------:R-:W-:Y:S01]  /*1700*/  SEL R8, R8, RZ, P1 ;  /* 0x000000ff08087207 */ /* 0x000fe20000800000 */
[----:B------:R-:W-:-:S02]  /*1710*/  UPLOP3.LUT UP0, UPT, UPT, UPT, UPT, 0x80, 0x0 ;  /* 0x000000000000789c */ /* 0x000fc40003f0f070 */
[----:B------:R-:W-:Y:S01]  /*1720*/  LOP3.LUT R11, R11, UR8, RZ, 0x3c, !PT ;  /* 0x000000080b0b7c12 */ /* 0x000fe2000f8e3cff */
[----:B------:R-:W-:Y:S08]  /*1730*/  @P2 BRA `(.L_x_23) ;  /* 0xfffffffc00582947 */ /* 0x000ff0000383ffff */
.L_x_18:
[----:B------:R-:W-:Y:S02]  /*1740*/  WARPGROUP.DEPBAR.LE gsb0, 0x0 ;  /* 0x00008000000079c5 */ /* 0x000fe40000010000 */
[----:B------:R-:W-:Y:S05]  /*1750*/  @!P0 BRA `(.L_x_24) ;  /* 0x0000000000548947 */ /* 0x000fea0003800000 */
[----:B------:R-:W-:-:S04]  /*1760*/  LOP3.LUT R5, R4, 0x1, RZ, 0xfc, !PT ;  /* 0x0000000104057812 */ /* 0x000fc800078efcff */
[----:B------:R-:W-:-:S13]  /*1770*/  ISETP.NE.AND P0, PT, R5, 0x3, PT ;  /* 0x000000030500780c */ /* 0x000fda0003f05270 */
[----:B------:R-:W-:Y:S05]  /*1780*/  @!P0 BRA `(.L_x_25) ;  /* 0x0000000000048947 */ /* 0x000fea0003800000 */
[----:B------:R-:W-:Y:S01]  /*1790*/  BPT.TRAP 0x1 ;  /* 0x000000040000795c */ /* 0x000fe20000300000 */
.L_x_25:
[----:B------:R-:W-:Y:S01]  /*17a0*/  ISETP.NE.AND P0, PT, R6, RZ, PT ;  /* 0x000000ff0600720c */ /* 0x000fe20003f05270 */
[----:B------:R-:W-:Y:S01]  /*17b0*/  BSSY B0, `(.L_x_26) ;  /* 0x000000d000007945 */ /* 0x000fe20003800000 */
[----:B------:R-:W-:-:S11]  /*17c0*/  ISETP.GT.U32.AND P1, PT, R4, 0x1, PT ;  /* 0x000000010400780c */ /* 0x000fd60003f24070 */
[----:B------:R-:W-:Y:S05]  /*17d0*/  @!P0 BRA `(.L_x_27) ;  /* 0x0000000000288947 */ /* 0x000fea0003800000 */
[----:B------:R-:W0:Y:S01]  /*17e0*/  S2R R9, SR_CgaCtaId ;  /* 0x0000000000097919 */ /* 0x000e220000008800 */
[----:B------:R-:W-:Y:S02]  /*17f0*/  SHF.R.U32.HI R4, RZ, 0x2, R7 ;  /* 0x00000002ff047819 */ /* 0x000fe40000011607 */
[----:B------:R-:W-:-:S03]  /*1800*/  MOV R6, 0x400 ;  /* 0x0000040000067802 */ /* 0x000fc60000000f00 */
[----:B------:R-:W-:-:S04]  /*1810*/  IMAD.WIDE.U32 R4, R4, 0x24924925, RZ ;  /* 0x2492492504047825 */ /* 0x000fc800078e00ff */
[----:B------:R-:W-:Y:S01]  /*1820*/  IMAD R4, R5, -0x1c, R7 ;  /* 0xffffffe405047824 */ /* 0x000fe200078e0207 */
[----:B0-----:R-:W-:-:S05]  /*1830*/  LEA R9, R9, R6, 0x18 ;  /* 0x0000000609097211 */ /* 0x001fca00078ec0ff */
[----:B------:R-:W-:-:S04]  /*1840*/  IMAD R4, R4, 0x8, R9 ;  /* 0x0000000804047824 */ /* 0x000fc800078e0209 */
[----:B------:R-:W-:-:S05]  /*1850*/  VIADD R4, R4, 0x380e0 ;  /* 0x000380e004047836 */ /* 0x000fca0000000000 */
[----:B------:R-:W-:-:S04]  /*1860*/  PRMT R4, R3, 0x654, R4 ;  /* 0x0000065403047816 */ /* 0x000fc80000000004 */
[----:B------:R0:W-:Y:S03]  /*1870*/  SYNCS.ARRIVE.TRANS64.RED.A1T0 RZ, [R4+URZ], RZ ;  /* 0x000000ff04ff79a7 */ /* 0x0001e6000810043f */
.L_x_27:
[----:B------:R-:W-:Y:S05]  /*1880*/  BSYNC B0 ;  /* 0x0000000000007941 */ /* 0x000fea0003800000 */
.L_x_26:
[----:B------:R-:W-:Y:S05]  /*1890*/  @P1 BRA `(.L_x_24) ;  /* 0x0000000000041947 */ /* 0x000fea0003800000 */
[----:B------:R-:W-:Y:S01]  /*18a0*/  BPT.TRAP 0x1 ;  /* 0x000000040000795c */ /* 0x000fe20000300000 */
.L_x_24:
[----:B------:R-:W0:Y:S01]  /*18b0*/  S2R R3, SR_TID.X ;  /* 0x0000000000037919 */ /* 0x000e220000002100 */
[----:B------:R-:W-:Y:S01]  /*18c0*/  ULDC.64 UR4, c[0x0][0x280] ;  /* 0x0000a00000047ab9 */ /* 0x000fe20000000a00 */
[----:B------:R-:W1:Y:S01]  /*18d0*/  S2R R5, SR_CTAID.Y ;  /* 0x0000000000057919 */ /* 0x000e620000002600 */
[----:B------:R-:W4:Y:S01]  /*18e0*/  S2R R11, SR_CTAID.X ;  /* 0x00000000000b7919 */ /* 0x000f220000002500 */
[----:B0-----:R-:W-:-:S04]  /*18f0*/  SHF.R.S32.HI R4, RZ, 0x1f, R3 ;  /* 0x0000001fff047819 */ /* 0x001fc80000011403 */
[----:B------:R-:W-:-:S04]  /*1900*/  LEA.HI R4, R4, R3, RZ, 0x7 ;  /* 0x0000000304047211 */ /* 0x000fc800078f38ff */
[----:B------:R-:W-:Y:S01]  /*1910*/  LOP3.LUT R4, R4, 0xffffff80, RZ, 0xc0, !PT ;  /* 0xffffff8004047812 */ /* 0x000fe200078ec0ff */
[----:B----4-:R-:W-:-:S04]  /*1920*/  IMAD.SHL.U32 R12, R11, 0x80, RZ ;  /* 0x000000800b0c7824 */ /* 0x010fc800078e00ff */
[----:B------:R-:W-:Y:S02]  /*1930*/  IMAD.IADD R7, R3, 0x1, -R4 ;  /* 0x0000000103077824 */ /* 0x000fe400078e0a04 */
[----:B-1----:R-:W-:-:S03]  /*1940*/  IMAD.SHL.U32 R3, R5, 0x80, RZ ;  /* 0x0000008005037824 */ /* 0x002fc600078e00ff */
[----:B------:R-:W-:Y:S02]  /*1950*/  SHF.R.S32.HI R6, RZ, 0x1f, R7 ;  /* 0x0000001fff067819 */ /* 0x000fe40000011407 */
[----:B------:R-:W-:Y:S02]  /*1960*/  ISETP.GE.AND P0, PT, R3, UR5, PT ;  /* 0x0000000503007c0c */ /* 0x000fe4000bf06270 */
[----:B------:R-:W-:Y:S02]  /*1970*/  LEA.HI R4, R6, R7, RZ, 0x2 ;  /* 0x0000000706047211 */ /* 0x000fe400078f10ff */
[----:B------:R-:W-:Y:S02]  /*1980*/  ISETP.GE.OR P0, PT, R12, UR4, P0 ;  /* 0x000000040c007c0c */ /* 0x000fe40008706670 */
[--C-:B------:R-:W-:Y:S02]  /*1990*/  SHF.R.S32.HI R16, RZ, 0x2, R4.reuse ;  /* 0x00000002ff107819 */ /* 0x100fe40000011404 */
[----:B------:R-:W-:-:S04]  /*19a0*/  SHF.R.S32.HI R5, RZ, 0x1f, R4 ;  /* 0x0000001fff057819 */ /* 0x000fc80000011404 */
[----:B------:R-:W-:-:S05]  /*19b0*/  LEA.HI R5, R5, R16, RZ, 0x3 ;  /* 0x0000001005057211 */ /* 0x000fca00078f18ff */
[----:B------:R-:W-:Y:S05]  /*19c0*/  @P0 EXIT ;  /* 0x000000000000094d */ /* 0x000fea0003800000 */
[----:B------:R-:W-:Y:S01]  /*19d0*/  LOP3.LUT R5, R5, 0xfffffff8, RZ, 0xc0, !PT ;  /* 0xfffffff805057812 */ /* 0x000fe200078ec0ff */
[----:B------:R-:W0:Y:S01]  /*19e0*/  LDC.64 R8, c[0x0][0x658] ;  /* 0x00019600ff087b82 */ /* 0x000e220000000a00 */
[----:B------:R-:W-:-:S03]  /*19f0*/  LOP3.LUT R4, R4, 0x7ffffffc, RZ, 0xc0, !PT ;  /* 0x7ffffffc04047812 */ /* 0x000fc600078ec0ff */
[----:B------:R-:W-:Y:S01]  /*1a00*/  IMAD.IADD R16, R16, 0x1, -R5 ;  /* 0x0000000110107824 */ /* 0x000fe200078e0a05 */
[----:B------:R-:W-:Y:S01]  /*1a10*/  LEA.HI R5, R6, R7, RZ, 0x5 ;  /* 0x0000000706057211 */ /* 0x000fe200078f28ff */
[----:B------:R-:W-:-:S03]  /*1a20*/  IMAD.IADD R4, R7, 0x1, -R4 ;  /* 0x0000000107047824 */ /* 0x000fc600078e0a04 */
[--C-:B------:R-:W-:Y:S01]  /*1a30*/  SHF.R.S32.HI R17, RZ, 0x1f, R16.reuse ;  /* 0x0000001fff117819 */ /* 0x100fe20000011410 */
[----:B------:R-:W-:Y:S02]  /*1a40*/  IMAD.SHL.U32 R10, R4, 0x2, RZ ;  /* 0x00000002040a7824 */ /* 0x000fe400078e00ff */
[----:B------:R-:W-:Y:S01]  /*1a50*/  IMAD.WIDE R6, R11, 0x80, R16 ;  /* 0x000000800b067825 */ /* 0x000fe200078e0210 */
[----:B------:R-:W-:Y:S02]  /*1a60*/  SHF.R.S32.HI R11, RZ, 0x5, R5 ;  /* 0x00000005ff0b7819 */ /* 0x000fe40000011405 */
[----:B------:R-:W-:Y:S02]  /*1a70*/  SHF.R.S32.HI R14, RZ, 0x1f, R10 ;  /* 0x0000001fff0e7819 */ /* 0x000fe4000001140a */
[----:B------:R-:W-:Y:S01]  /*1a80*/  IADD3 R4, P0, R3, R10, RZ ;  /* 0x0000000a03047210 */ /* 0x000fe20007f1e0ff */
[----:B------:R-:W-:-:S03]  /*1a90*/  IMAD.WIDE R6, R11, 0x10, R6 ;  /* 0x000000100b067825 */ /* 0x000fc600078e0206 */
[----:B------:R-:W-:Y:S01]  /*1aa0*/  LEA.HI.X.SX32 R5, R3, R14, 0x1, P0 ;  /* 0x0000000e03057211 */ /* 0x000fe200000f0eff */
[-C--:B0-----:R-:W-:Y:S01]  /*1ab0*/  IMAD R14, R7, R8.reuse, RZ ;  /* 0x00000008070e7224 */ /* 0x081fe200078e02ff */
[----:B------:R-:W-:Y:S01]  /*1ac0*/  IADD3 R3, -R10, UR5, -R3 ;  /* 0x000000050a037c10 */ /* 0x000fe2000fffe903 */
[----:B------:R-:W-:Y:S01]  /*1ad0*/  IMAD R11, R11, -0x10, -R12 ;  /* 0xfffffff00b0b7824 */ /* 0x000fe200078e0a0c */
[----:B------:R-:W-:Y:S01]  /*1ae0*/  SHF.L.U64.HI R18, R8, 0x3, R9 ;  /* 0x0000000308127819 */ /* 0x000fe20000010209 */
[----:B------:R-:W-:-:S03]  /*1af0*/  IMAD.WIDE.U32 R12, R6, R8, R4 ;  /* 0x00000008060c7225 */ /* 0x000fc600078e0004 */
[----:B------:R-:W-:Y:S01]  /*1b00*/  IADD3 R16, R11, UR4, -R16 ;  /* 0x000000040b107c10 */ /* 0x000fe2000fffe810 */
[----:B------:R-:W-:Y:S01]  /*1b10*/  IMAD R17, R6, R9, R14 ;  /* 0x0000000906117224 */ /* 0x000fe200078e020e */
[----:B------:R-:W-:Y:S01]  /*1b20*/  ULDC.64 UR4, c[0x0][0x650] ;  /* 0x0001940000047ab9 */ /* 0x000fe20000000a00 */
[C---:B------:R-:W-:Y:S01]  /*1b30*/  IMAD.SHL.U32 R15, R8.reuse, 0x8, RZ ;  /* 0x00000008080f7824 */ /* 0x040fe200078e00ff */
[----:B------:R-:W-:Y:S01]  /*1b40*/  LEA R10, P3, R8, R12, 0x6 ;  /* 0x0000000c080a7211 */ /* 0x000fe200078630ff */
[----:B------:R-:W-:Y:S01]  /*1b50*/  IMAD.IADD R11, R13, 0x1, R17 ;  /* 0x000000010d0b7824 */ /* 0x000fe200078e0211 */
[C---:B------:R-:W-:Y:S02]  /*1b60*/  IADD3 R14, P2, R12.reuse, UR4, RZ ;  /* 0x000000040c0e7c10 */ /* 0x040fe4000ff5e0ff */
[----:B------:R-:W-:Y:S02]  /*1b70*/  IADD3 R12, P1, P0, R12, UR4, R15 ;  /* 0x000000040c0c7c10 */ /* 0x000fe4000f83e00f */
[----:B------:R-:W-:-:S02]  /*1b80*/  LEA.HI.X R9, R8, R11, R9, 0x6, P3 ;  /* 0x0000000b08097211 */ /* 0x000fc400018f3409 */
[----:B------:R-:W-:Y:S02]  /*1b90*/  IADD3 R8, P4, P5, R10, UR4, R15 ;  /* 0x000000040a087c10 */ /* 0x000fe4000fd9e00f */
[C---:B------:R-:W-:Y:S02]  /*1ba0*/  IADD3.X R15, R11.reuse, UR5, RZ, P2, !PT ;  /* 0x000000050b0f7c10 */ /* 0x040fe400097fe4ff */
[----:B---3-5:R-:W-:Y:S02]  /*1bb0*/  FSETP.NEU.AND P2, PT, R2, RZ, PT ;  /* 0x000000ff0200720b */ /* 0x028fe40003f4d000 */
[----:B------:R-:W-:Y:S02]  /*1bc0*/  IADD3 R10, P3, R10, UR4, RZ ;  /* 0x000000040a0a7c10 */ /* 0x000fe4000ff7e0ff */
[----:B------:R-:W-:Y:S02]  /*1bd0*/  IADD3.X R13, R11, UR5, R18, P1, P0 ;  /* 0x000000050b0d7c10 */ /* 0x000fe40008fe0412 */
[----:B------:R-:W-:-:S02]  /*1be0*/  IADD3.X R11, R9, UR5, RZ, P3, !PT ;  /* 0x00000005090b7c10 */ /* 0x000fc40009ffe4ff */
[----:B------:R-:W-:-:S05]  /*1bf0*/  IADD3.X R9, R9, UR5, R18, P4, P5 ;  /* 0x0000000509097c10 */ /* 0x000fca000a7ea412 */
[----:B------:R-:W-:Y:S05]  /*1c00*/  @!P2 BRA `(.L_x_28) ;  /* 0x000000680068a947 */ /* 0x000fea0003800000 */
[----:B------:R-:W-:Y:S01]  /*1c10*/  ISETP.GE.AND P1, PT, R16, 0x1, PT ;  /* 0x000000011000780c */ /* 0x000fe20003f26270 */
[----:B------:R-:W-:Y:S01]  /*1c20*/  ULDC.64 UR4, c[0x0][0x630] ;  /* 0x00018c0000047ab9 */ /* 0x000fe20000000a00 */
[----:B------:R-:W-:Y:S01]  /*1c30*/  ULDC.64 UR6, c[0x0][0x628] ;  /* 0x00018a0000067ab9 */ /* 0x000fe20000000a00 */
[----:B------:R-:W-:Y:S01]  /*1c40*/  IMAD R17, R7, UR4, RZ ;  /* 0x0000000407117c24 */ /* 0x000fe2000f8e02ff */
[----:B------:R-:W-:Y:S01]  /*1c50*/  ISETP.LT.OR P0, PT, R3, 0x1, !P1 ;  /* 0x000000010300780c */ /* 0x000fe20004f01670 */
[C---:B------:R-:W-:Y:S01]  /*1c60*/  IMAD.WIDE.U32 R18, R6.reuse, UR4, R4 ;  /* 0x0000000406127c25 */ /* 0x040fe2000f8e0004 */
[----:B------:R-:W-:Y:S03]  /*1c70*/  BSSY B0, `(.L_x_29) ;  /* 0x0000007000007945 */ /* 0x000fe60003800000 */
[----:B------:R-:W-:Y:S01]  /*1c80*/  IMAD R17, R6, UR5, R17 ;  /* 0x0000000506117c24 */ /* 0x000fe2000f8e0211 */
[----:B------:R-:W-:-:S04]  /*1c90*/  IADD3 R18, P2, R18, UR6, RZ ;  /* 0x0000000612127c10 */ /* 0x000fc8000ff5e0ff */
[--C-:B------:R-:W-:Y:S02]  /*1ca0*/  IADD3.X R19, R19, UR7, R17.reuse, P2, !PT ;  /* 0x0000000713137c10 */ /* 0x100fe400097fe411 */
[----:B------:R-:W-:Y:S01]  /*1cb0*/  PRMT R17, RZ, 0x7610, R17 ;  /* 0x00007610ff117816 */ /* 0x000fe20000000011 */
[----:B------:R-:W-:Y:S06]  /*1cc0*/  @P0 BRA `(.L_x_30) ;  /* 0x0000000000040947 */ /* 0x000fec0003800000 */
[----:B------:R0:W5:Y:S02]  /*1cd0*/  LDG.E.U8 R17, desc[UR12][R18.64] ;  /* 0x0000000c12117981 */ /* 0x000164000c1e1100 */
.L_x_30:
[----:B------:R-:W-:Y:S05]  /*1ce0*/  BSYNC B0 ;  /* 0x0000000000007941 */ /* 0x000fea0003800000 */
.L_x_29:
[----:B-----5:R-:W-:Y:S01]  /*1cf0*/  LOP3.LUT R17, R17, 0xff, RZ, 0xc0, !PT ;  /* 0x000000ff11117812 */ /* 0x020fe200078ec0ff */
[----:B------:R-:W-:Y:S01]  /*1d00*/  BSSY B0, `(.L_x_31) ;  /* 0x000000b000007945 */ /* 0x000fe20003800000 */
[----:B------:R-:W-:Y:S02]  /*1d10*/  ISETP.LT.OR P2, PT, R3, 0x2, !P1 ;  /* 0x000000020300780c */ /* 0x000fe40004f41670 */
[----:B------:R-:W-:-:S05]  /*1d20*/  F2FP.F16.E4M3.UNPACK_B R17, R17 ;  /* 0x00000011ff11723e */ /* 0x000fca00020006ff */
[----:B------:R-:W-:-:S05]  /*1d30*/  HADD2.F32 R17, -RZ, R17.H0_H0 ;  /* 0x20000011ff117230 */ /* 0x000fca0000004100 */
[----:B------:R-:W-:-:S04]  /*1d40*/  FMUL R17, R17, R2 ;  /* 0x0000000211117220 */ /* 0x000fc80000400000 */
[----:B--2---:R-:W-:-:S05]  /*1d50*/  FFMA R17, R88, R0, R17 ;  /* 0x0000000058117223 */ /* 0x004fca0000000011 */
[----:B------:R-:W-:Y:S02]  /*1d60*/  F2FP.SATFINITE.E4M3.F32.PACK_AB_MERGE_C R21, RZ, R17, RZ ;  /* 0x00000011ff15723e */ /* 0x000fe400048070ff */
[----:B------:R-:W-:-:S03]  /*1d70*/  PRMT R17, RZ, 0x7610, R17 ;  /* 0x00007610ff117816 */ /* 0x000fc60000000011 */
[----:B------:R1:W-:Y:S01]  /*1d80*/  @!P0 STG.E.U8 desc[UR12][R14.64], R21 ;  /* 0x000000150e008986 */ /* 0x0003e2000c10110c */
[----:B------:R-:W-:Y:S05]  /*1d90*/  @P2 BRA `(.L_x_32) ;  /* 0x0000000000042947 */ /* 0x000fea0003800000 */
[----:B------:R2:W5:Y:S02]  /*1da0*/  LDG.E.U8 R17, desc[UR12][R18.64+0x1] ;  /* 0x0000010c12117981 */ /* 0x000564000c1e1100 */
.L_x_32:
[----:B------:R-:W-:Y:S05]  /*1db0*/  BSYNC B0 ;  /* 0x0000000000007941 */ /* 0x000fea0003800000 */
.L_x_31:
[----:B-----5:R-:W-:Y:S01]  /*1dc0*/  LOP3.LUT R17, R17, 0xff, RZ, 0xc0, !PT ;  /* 0x000000ff11117812 */ /* 0x020fe200078ec0ff */
[----:B------:R-:W-:Y:S01]  /*1dd0*/  BSSY B0, `(.L_x_33) ;  /* 0x0000013000007945 */ /* 0x000fe20003800000 */
[----:B------:R-:W-:Y:S02]  /*1de0*/  IADD3 R23, P0, R6, 0x8, RZ ;  /* 0x0000000806177810 */ /* 0x000fe40007f1e0ff */
[----:B------:R-:W-:-:S03]  /*1df0*/  F2FP.F16.E4M3.UNPACK_B R17, R17 ;  /* 0x00000011ff11723e */ /* 0x000fc600020006ff */
[----:B------:R-:W-:Y:S01]  /*1e00*/  IMAD.X R88, RZ, RZ, R7, P0 ;  /* 0x000000ffff587224 */ /* 0x000fe200000e0607 */
[----:B------:R-:W-:Y:S01]  /*1e10*/  ISETP.GE.AND P0, PT, R16, 0x9, PT ;  /* 0x000000091000780c */ /* 0x000fe20003f06270 */
[----:B------:R-:W-:Y:S02]  /*1e20*/  HADD2.F32 R17, -RZ, R17.H0_H0 ;  /* 0x20000011ff117230 */ /* 0x000fe40000004100 */
[----:B-1----:R-:W-:Y:S01]  /*1e30*/  IMAD.WIDE.U32 R20, R23, UR4, R4 ;  /* 0x0000000417147c25 */ /* 0x002fe2000f8e0004 */
[----:B------:R-:W-:-:S03]  /*1e40*/  ISETP.LT.OR P3, PT, R3, 0x1, !P0 ;  /* 0x000000010300780c */ /* 0x000fc60004761670 */
[----:B------:R-:W-:Y:S01]  /*1e50*/  FMUL R22, R17, R2 ;  /* 0x0000000211167220 */ /* 0x000fe20000400000 */
[----:B------:R-:W-:Y:S01]  /*1e60*/  IMAD R88, R88, UR4, RZ ;  /* 0x0000000458587c24 */ /* 0x000fe2000f8e02ff */
[----:B------:R-:W-:Y:S02]  /*1e70*/  IADD3 R20, P4, R20, UR6, RZ ;  /* 0x0000000614147c10 */ /* 0x000fe4000ff9e0ff */
[----:B------:R-:W-:Y:S01]  /*1e80*/  FFMA R22, R89, R0, R22 ;  /* 0x0000000059167223 */ /* 0x000fe20000000016 */
[----:B------:R-:W-:Y:S01]  /*1e90*/  IMAD R23, R23, UR5, R88 ;  /* 0x0000000517177c24 */ /* 0x000fe2000f8e0258 */
[----:B------:R-:W-:-:S03]  /*1ea0*/  PRMT R17, RZ, 0x7610, R17 ;  /* 0x00007610ff117816 */ /* 0x000fc60000000011 */
[----:B------:R-:W-:Y:S02]  /*1eb0*/  F2FP.SATFINITE.E4M3.F32.PACK_AB_MERGE_C R89, RZ, R22, RZ ;  /* 0x00000016ff59723e */ /* 0x000fe400048070ff */
[----:B------:R-:W-:-:S03]  /*1ec0*/  IADD3.X R21, R21, UR7, R23, P4, !PT ;  /* 0x0000000715157c10 */ /* 0x000fc6000a7fe417 */
[----:B------:R1:W-:Y:S01]  /*1ed0*/  @!P2 STG.E.U8 desc[UR12][R14.64+0x1], R89 ;  /* 0x000001590e00a986 */ /* 0x0003e2000c10110c */
[----:B------:R-:W-:Y:S05]  /*1ee0*/  @P3 BRA `(.L_x_34) ;  /* 0x0000000000043947 */ /* 0x000fea0003800000 */
[----:B------:R3:W5:Y:S02]  /*1ef0*/  LDG.E.U8 R17, desc[UR12][R20.64] ;  /* 0x0000000c14117981 */ /* 0x000764000c1e1100 */
.L_x_34:
[----:B------:R-:W-:Y:S05]  /*1f00*/  BSYNC B0 ;  /* 0x0000000000007941 */ /* 0x000fea0003800000 */
.L_x_33:
[----:B-----5:R-:W-:Y:S01]  /*1f10*/  LOP3.LUT R17, R17, 0xff, RZ, 0xc0, !PT ;  /* 0x000000ff11117812 */ /* 0x020fe200078ec0ff */
[----:B------:R-:W-:Y:S01]  /*1f20*/  BSSY B0, `(.L_x_35) ;  /* 0x000000b000007945 */ /* 0x000fe20003800000 */
[----:B------:R-:W-:Y:S02]  /*1f30*/  ISETP.LT.OR P2, PT, R3, 0x2, !P0 ;  /* 0x000000020300780c */ /* 0x000fe40004741670 */
[----:B------:R-:W-:-:S05]  /*1f40*/  F2FP.F16.E4M3.UNPACK_B R17, R17 ;  /* 0x00000011ff11723e */ /* 0x000fca00020006ff */
[----:B------:R-:W-:-:S05]  /*1f50*/  HADD2.F32 R17, -RZ, R17.H0_H0 ;  /* 0x20000011ff117230 */ /* 0x000fca0000004100 */
[----:B------:R-:W-:-:S04]  /*1f60*/  FMUL R17, R17, R2 ;  /* 0x0000000211117220 */ /* 0x000fc80000400000 */
[----:B------:R-:W-:-:S05]  /*1f70*/  FFMA R17, R90, R0, R17 ;  /* 0x000000005a117223 */ /* 0x000fca0000000011 */
[----:B------:R-:W-:Y:S02]  /*1f80*/  F2FP.SATFINITE.E4M3.F32.PACK_AB_MERGE_C R23, RZ, R17, RZ ;  /* 0x00000011ff17723e */ /* 0x000fe400048070ff */
[----:B------:R-:W-:-:S03]  /*1f90*/  PRMT R17, RZ, 0x7610, R17 ;  /* 0x00007610ff117816 */ /* 0x000fc60000000011 */
[----:B------:R4:W-:Y:S01]  /*1fa0*/  @!P3 STG.E.U8 desc[UR12][R12.64], R23 ;  /* 0x000000170c00b986 */ /* 0x0009e2000c10110c */
[----:B------:R-:W-:Y:S05]  /*1fb0*/  @P2 BRA `(.L_x_36) ;  /* 0x0000000000042947 */ /* 0x000fea0003800000 */
[----:B------:R0:W5:Y:S02]  /*1fc0*/  LDG.E.U8 R17, desc[UR12][R20.64+0x1] ;  /* 0x0000010c14117981 */ /* 0x000164000c1e1100 */
.L_x_36:
[----:B------:R-:W-:Y:S05]  /*1fd0*/  BSYNC B0 ;  /* 0x0000000000007941 */ /* 0x000fea0003800000 */
.L_x_35:
[----:B-----5:R-:W-:Y:S01]  /*1fe0*/  LOP3.LUT R17, R17, 0xff, RZ, 0xc0, !PT ;  /* 0x000000ff11117812 */ /* 0x020fe200078ec0ff */
[----:B------:R-:W-:Y:S01]  /*1ff0*/  BSSY B0, `(.L_x_37) ;  /* 0x000000b000007945 */ /* 0x000fe20003800000 */
[----:B------:R-:W-:Y:S02]  /*2000*/  ISETP.LT.OR P3, PT, R3, 0x9, !P1 ;  /* 0x000000090300780c */ /* 0x000fe40004f61670 */
[----:B------:R-:W-:-:S05]  /*2010*/  F2FP.F16.E4M3.UNPACK_B R17, R17 ;  /* 0x00000011ff11723e */ /* 0x000fca00020006ff */
[----:B------:R-:W-:-:S05]  /*2020*/  HADD2.F32 R17, -RZ, R17.H0_H0 ;  /* 0x20000011ff117230 */ /* 0x000fca0000004100 */
[----:B------:R-:W-:Y:S01]  /*2030*/  FMUL R22, R17, R2 ;  /* 0x0000000211167220 */ /* 0x000fe20000400000 */
[----:B------:R-:W-:-:S03]  /*2040*/  PRMT R17, RZ, 0x7610, R17 ;  /* 0x00007610ff117816 */ /* 0x000fc60000000011 */
[----:B------:R-:W-:-:S05]  /*2050*/  FFMA R22, R91, R0, R22 ;  /* 0x000000005b167223 */ /* 0x000fca0000000016 */
[----:B----4-:R-:W-:-:S05]  /*2060*/  F2FP.SATFINITE.E4M3.F32.PACK_AB_MERGE_C R23, RZ, R22, RZ ;  /* 0x00000016ff17723e */ /* 0x010fca00048070ff */
[----:B------:R4:W-:Y:S01]  /*2070*/  @!P2 STG.E.U8 desc[UR12][R12.64+0x1], R23 ;  /* 0x000001170c00a986 */ /* 0x0009e2000c10110c */
[----:B------:R-:W-:Y:S05]  /*2080*/  @P3 BRA `(.L_x_38) ;  /* 0x0000000000043947 */ /* 0x000fea0003800000 */
[----:B------:R0:W5:Y:S02]  /*2090*/  LDG.E.U8 R17, desc[UR12][R18.64+0x8] ;  /* 0x0000080c12117981 */ /* 0x000164000c1e1100 */
.L_x_38:
[----:B------:R-:W-:Y:S05]  /*20a0*/  BSYNC B0 ;  /* 0x0000000000007941 */ /* 0x000fea0003800000 */
.L_x_37:
[----:B-----5:R-:W-:Y:S01]  /*20b0*/  LOP3.LUT R17, R17, 0xff, RZ, 0xc0, !PT ;  /* 0x000000ff11117812 */ /* 0x020fe200078ec0ff */
[----:B------:R-:W-:Y:S01]  /*20c0*/  BSSY B0, `(.L_x_39) ;  /* 0x000000b000007945 */ /* 0x000fe20003800000 */
[----:B------:R-:W-:Y:S02]  /*20d0*/  ISETP.LT.OR P2, PT, R3, 0xa, !P1 ;  /* 0x0000000a0300780c */ /* 0x000fe40004f41670 */
[----:B------:R-:W-:-:S05]  /*20e0*/  F2FP.F16.E4M3.UNPACK_B R17, R17 ;  /* 0x00000011ff11723e */ /* 0x000fca00020006ff */
[----:B------:R-:W-:-:S05]  /*20f0*/  HADD2.F32 R17, -RZ, R17.H0_H0 ;  /* 0x20000011ff117230 */ /* 0x000fca0000004100 */
[----:B------:R-:W-:-:S04]  /*2100*/  FMUL R17, R17, R2 ;  /* 0x0000000211117220 */ /* 0x000fc80000400000 */
[----:B------:R-:W-:-:S05]  /*2110*/  FFMA R17, R92, R0, R17 ;  /* 0x000000005c117223 */ /* 0x000fca0000000011 */
[----:B----4-:R-:W-:Y:S02]  /*2120*/  F2FP.SATFINITE.E4M3.F32.PACK_AB_MERGE_C R23, RZ, R17, RZ ;  /* 0x00000011ff17723e */ /* 0x010fe400048070ff */
[----:B------:R-:W-:-:S03]  /*2130*/  PRMT R17, RZ, 0x7610, R17 ;  /* 0x00007610ff117816 */ /* 0x000fc60000000011 */
[----:B------:R4:W-:Y:S01]  /*2140*/  @!P3 STG.E.U8 desc[UR12][R14.64+0x8], R23 ;  /* 0x000008170e00b986 */ /* 0x0009e2000c10110c */
[----:B------:R-:W-:Y:S05]  /*2150*/  @P2 BRA `(.L_x_40) ;  /* 0x0000000000042947 */ /* 0x000fea0003800000 */
[----:B------:R0:W5:Y:S02]  /*2160*/  LDG.E.U8 R17, desc[UR12][R18.64+0x9] ;  /* 0x0000090c12117981 */ /* 0x000164000c1e1100 */
.L_x_40:
[----:B------:R-:W-:Y:S05]  /*2170*/  BSYNC B0 ;  /* 0x0000000000007941 */ /* 0x000fea0003800000 */
.L_x_39:
        /* <DEDUP_REMOVED lines=12> */
.L_x_42:
[----:B------:R-:W-:Y:S05]  /*2240*/  BSYNC B0 ;  /* 0x0000000000007941 */ /* 0x000fea0003800000 */
.L_x_41:
        /* <DEDUP_REMOVED lines=12> */
.L_x_44:
[----:B------:R-:W-:Y:S05]  /*2310*/  BSYNC B0 ;  /* 0x0000000000007941 */ /* 0x000fea0003800000 */
.L_x_43:
        /* <DEDUP_REMOVED lines=12> */
.L_x_46:
[----:B------:R-:W-:Y:S05]  /*23e0*/  BSYNC B0 ;  /* 0x0000000000007941 */ /* 0x000fea0003800000 */
.L_x_45:
        /* <DEDUP_REMOVED lines=12> */
.L_x_48:
[----:B------:R-:W-:Y:S05]  /*24b0*/  BSYNC B0 ;  /* 0x0000000000007941 */ /* 0x000fea0003800000 */
.L_x_47:
        /* <DEDUP_REMOVED lines=12> */
.L_x_50:
[----:B------:R-:W-:Y:S05]  /*2580*/  BSYNC B0 ;  /* 0x0000000000007941 */ /* 0x000fea0003800000 */
.L_x_49:
        /* <DEDUP_REMOVED lines=12> */
.L_x_52:
[----:B------:R-:W-:Y:S05]  /*2650*/  BSYNC B0 ;  /* 0x0000000000007941 */ /* 0x000fea0003800000 */
.L_x_51:
        /* <DEDUP_REMOVED lines=12> */
.L_x_54:
[----:B------:R-:W-:Y:S05]  /*2720*/  BSYNC B0 ;  /* 0x0000000000007941 */ /* 0x000fea0003800000 */
.L_x_53:
        /* <DEDUP_REMOVED lines=12> */
.L_x_56:
[----:B------:R-:W-:Y:S05]  /*27f0*/  BSYNC B0 ;  /* 0x0000000000007941 */ /* 0x000fea0003800000 */
.L_x_55:
        /* <DEDUP_REMOVED lines=12> */
.L_x_58:
[----:B------:R-:W-:Y:S05]  /*28c0*/  BSYNC B0 ;  /* 0x0000000000007941 */ /* 0x000fea0003800000 */
.L_x_57:
        /* <DEDUP_REMOVED lines=12> */
.L_x_60:
[----:B------:R-:W-:Y:S05]  /*2990*/  BSYNC B0 ;  /* 0x0000000000007941 */ /* 0x000fea0003800000 */
.L_x_59:
        /* <DEDUP_REMOVED lines=12> */
.L_x_62:
[----:B------:R-:W-:Y:S05]  /*2a60*/  BSYNC B0 ;  /* 0x0000000000007941 */ /* 0x000fea0003800000 */
.L_x_61:
        /* <DEDUP_REMOVED lines=12> */
.L_x_64:
[----:B------:R-:W-:Y:S05]  /*2b30*/  BSYNC B0 ;  /* 0x0000000000007941 */ /* 0x000fea0003800000 */
.L_x_63:
        /* <DEDUP_REMOVED lines=12> */
.L_x_66:
[----:B------:R-:W-:Y:S05]  /*2c00*/  BSYNC B0 ;  /* 0x0000000000007941 */ /* 0x000fea0003800000 */
.L_x_65:
        /* <DEDUP_REMOVED lines=12> */
.L_x_68:
[----:B------:R-:W-:Y:S05]  /*2cd0*/  BSYNC B0 ;  /* 0x0000000000007941 */ /* 0x000fea0003800000 */
.L_x_67:
        /* <DEDUP_REMOVED lines=12> */
.L_x_70:
[----:B------:R-:W-:Y:S05]  /*2da0*/  BSYNC B0 ;  /* 0x0000000000007941 */ /* 0x000fea0003800000 */
.L_x_69:
        /* <DEDUP_REMOVED lines=12> */
.L_x_72:
[----:B------:R-:W-:Y:S05]  /*2e70*/  BSYNC B0 ;  /* 0x0000000000007941 */ /* 0x000fea0003800000 */
.L_x_71:
        /* <DEDUP_REMOVED lines=12> */
.L_x_74:
[----:B------:R-:W-:Y:S05]  /*2f40*/  BSYNC B0 ;  /* 0x0000000000007941 */ /* 0x000fea0003800000 */
.L_x_73:
        /* <DEDUP_REMOVED lines=12> */
.L_x_76:
[----:B------:R-:W-:Y:S05]  /*3010*/  BSYNC B0 ;  /* 0x0000000000007941 */ /* 0x000fea0003800000 */
.L_x_75:
        /* <DEDUP_REMOVED lines=12> */
.L_x_78:
[----:B------:R-:W-:Y:S05]  /*30e0*/  BSYNC B0 ;  /* 0x0000000000007941 */ /* 0x000fea0003800000 */
.L_x_77:
        /* <DEDUP_REMOVED lines=12> */
.L_x_80:
[----:B------:R-:W-:Y:S05]  /*31b0*/  BSYNC B0 ;  /* 0x0000000000007941 */ /* 0x000fea0003800000 */
.L_x_79:
        /* <DEDUP_REMOVED lines=12> */
.L_x_82:
[----:B------:R-:W-:Y:S05]  /*3280*/  BSYNC B0 ;  /* 0x0000000000007941 */ /* 0x000fea0003800000 */
.L_x_81:
        /* <DEDUP_REMOVED lines=12> */
.L_x_84:
[----:B------:R-:W-:Y:S05]  /*3350*/  BSYNC B0 ;  /* 0x0000000000007941 */ /* 0x000fea0003800000 */
.L_x_83:
        /* <DEDUP_REMOVED lines=12> */
.L_x_86:
[----:B------:R-:W-:Y:S05]  /*3420*/  BSYNC B0 ;  /* 0x0000000000007941 */ /* 0x000fea0003800000 */
.L_x_85:
        /* <DEDUP_REMOVED lines=12> */
.L_x_88:
[----:B------:R-:W-:Y:S05]  /*34f0*/  BSYNC B0 ;  /* 0x0000000000007941 */ /* 0x000fea0003800000 */
.L_x_87:
        /* <DEDUP_REMOVED lines=12> */
.L_x_90:
[----:B------:R-:W-:Y:S05]  /*35c0*/  BSYNC B0 ;  /* 0x0000000000007941 */ /* 0x000fea0003800000 */
.L_x_89:
        /* <DEDUP_REMOVED lines=12> */
.L_x_92:
[----:B------:R-:W-:Y:S05]  /*3690*/  BSYNC B0 ;  /* 0x0000000000007941 */ /* 0x000fea0003800000 */
.L_x_91:
        /* <DEDUP_REMOVED lines=12> */
.L_x_94:
[----:B------:R-:W-:Y:S05]  /*3760*/  BSYNC B0 ;  /* 0x0000000000007941 */ /* 0x000fea0003800000 */
.L_x_93:
        /* <DEDUP_REMOVED lines=12> */
.L_x_96:
[----:B------:R-:W-:Y:S05]  /*3830*/  BSYNC B0 ;  /* 0x0000000000007941 */ /* 0x000fea0003800000 */
.L_x_95:
        /* <DEDUP_REMOVED lines=12> */
.L_x_98:
[----:B------:R-:W-:Y:S05]  /*3900*/  BSYNC B0 ;  /* 0x0000000000007941 */ /* 0x000fea0003800000 */
.L_x_97:
        /* <DEDUP_REMOVED lines=12> */
.L_x_100:
[----:B------:R-:W-:Y:S05]  /*39d0*/  BSYNC B0 ;  /* 0x0000000000007941 */ /* 0x000fea0003800000 */
.L_x_99:
        /* <DEDUP_REMOVED lines=12> */
.L_x_102:
[----:B------:R-:W-:Y:S05]  /*3aa0*/  BSYNC B0 ;  /* 0x0000000000007941 */ /* 0x000fea0003800000 */
.L_x_101:
        /* <DEDUP_REMOVED lines=12> */
.L_x_104:
[----:B------:R-:W-:Y:S05]  /*3b70*/  BSYNC B0 ;  /* 0x0000000000007941 */ /* 0x000fea0003800000 */
.L_x_103:
        /* <DEDUP_REMOVED lines=12> */
.L_x_106:
[----:B------:R-:W-:Y:S05]  /*3c40*/  BSYNC B0 ;  /* 0x0000000000007941 */ /* 0x000fea0003800000 */
.L_x_105:
        /* <DEDUP_REMOVED lines=12> */
.L_x_108:
[----:B------:R-:W-:Y:S05]  /*3d10*/  BSYNC B0 ;  /* 0x0000000000007941 */ /* 0x000fea0003800000 */
.L_x_107:
        /* <DEDUP_REMOVED lines=12> */
.L_x_110:
[----:B------:R-:W-:Y:S05]  /*3de0*/  BSYNC B0 ;  /* 0x0000000000007941 */ /* 0x000fea0003800000 */
.L_x_109:
        /* <DEDUP_REMOVED lines=12> */
.L_x_112:
[----:B------:R-:W-:Y:S05]  /*3eb0*/  BSYNC B0 ;  /* 0x0000000000007941 */ /* 0x000fea0003800000 */
.L_x_111:
        /* <DEDUP_REMOVED lines=12> */
.L_x_114:
[----:B------:R-:W-:Y:S05]  /*3f80*/  BSYNC B0 ;  /* 0x0000000000007941 */ /* 0x000fea0003800000 */
.L_x_113:
        /* <DEDUP_REMOVED lines=12> */
.L_x_116:
[----:B------:R-:W-:Y:S05]  /*4050*/  BSYNC B0 ;  /* 0x0000000000007941 */ /* 0x000fea0003800000 */
.L_x_115:
        /* <DEDUP_REMOVED lines=12> */
.L_x_118:
[----:B------:R-:W-:Y:S05]  /*4120*/  BSYNC B0 ;  /* 0x0000000000007941 */ /* 0x000fea0003800000 */
.L_x_117:
        /* <DEDUP_REMOVED lines=12> */
.L_x_120:
[----:B------:R-:W-:Y:S05]  /*41f0*/  BSYNC B0 ;  /* 0x0000000000007941 */ /* 0x000fea0003800000 */
.L_x_119:
        /* <DEDUP_REMOVED lines=12> */
.L_x_122:
[----:B------:R-:W-:Y:S05]  /*42c0*/  BSYNC B0 ;  /* 0x0000000000007941 */ /* 0x000fea0003800000 */
.L_x_121:
        /* <DEDUP_REMOVED lines=12> */
.L_x_124:
[----:B------:R-:W-:Y:S05]  /*4390*/  BSYNC B0 ;  /* 0x0000000000007941 */ /* 0x000fea0003800000 */
.L_x_123:
        /* <DEDUP_REMOVED lines=12> */
.L_x_126:
[----:B------:R-:W-:Y:S05]  /*4460*/  BSYNC B0 ;  /* 0x0000000000007941 */ /* 0x000fea0003800000 */
.L_x_125:
        /* <DEDUP_REMOVED lines=12> */
.L_x_128:
[----:B------:R-:W-:Y:S05]  /*4530*/  BSYNC B0 ;  /* 0x0000000000007941 */ /* 0x000fea0003800000 */
.L_x_127:
        /* <DEDUP_REMOVED lines=12> */
.L_x_130:
[----:B------:R-:W-:Y:S05]  /*4600*/  BSYNC B0 ;  /* 0x0000000000007941 */ /* 0x000fea0003800000 */
.L_x_129:
        /* <DEDUP_REMOVED lines=12> */
.L_x_132:
[----:B------:R-:W-:Y:S05]  /*46d0*/  BSYNC B0 ;  /* 0x0000000000007941 */ /* 0x000fea0003800000 */
.L_x_131:
        /* <DEDUP_REMOVED lines=12> */
.L_x_134:
[----:B------:R-:W-:Y:S05]  /*47a0*/  BSYNC B0 ;  /* 0x0000000000007941 */ /* 0x000fea0003800000 */
.L_x_133:
        /* <DEDUP_REMOVED lines=12> */
.L_x_136:
[----:B------:R-:W-:Y:S05]  /*4870*/  BSYNC B0 ;  /* 0x0000000000007941 */ /* 0x000fea0003800000 */
.L_x_135:
        /* <DEDUP_REMOVED lines=12> */
.L_x_138:
[----:B------:R-:W-:Y:S05]  /*4940*/  BSYNC B0 ;  /* 0x0000000000007941 */ /* 0x000fea0003800000 */
.L_x_137:
        /* <DEDUP_REMOVED lines=12> */
.L_x_140:
[----:B------:R-:W-:Y:S05]  /*4a10*/  BSYNC B0 ;  /* 0x0000000000007941 */ /* 0x000fea0003800000 */
.L_x_139:
        /* <DEDUP_REMOVED lines=12> */
.L_x_142:
[----:B------:R-:W-:Y:S05]  /*4ae0*/  BSYNC B0 ;  /* 0x0000000000007941 */ /* 0x000fea0003800000 */
.L_x_141:
        /* <DEDUP_REMOVED lines=12> */
.L_x_144:
[----:B------:R-:W-:Y:S05]  /*4bb0*/  BSYNC B0 ;  /* 0x0000000000007941 */ /* 0x000fea0003800000 */
.L_x_143:
        /* <DEDUP_REMOVED lines=12> */
.L_x_146:
[----:B------:R-:W-:Y:S05]  /*4c80*/  BSYNC B0 ;  /* 0x0000000000007941 */ /* 0x000fea0003800000 */
.L_x_145:
        /* <DEDUP_REMOVED lines=12> */
.L_x_148:
[----:B------:R-:W-:Y:S05]  /*4d50*/  BSYNC B0 ;  /* 0x0000000000007941 */ /* 0x000fea0003800000 */
.L_x_147:
        /* <DEDUP_REMOVED lines=12> */
.L_x_150:
[----:B------:R-:W-:Y:S05]  /*4e20*/  BSYNC B0 ;  /* 0x0000000000007941 */ /* 0x000fea0003800000 */
.L_x_149:
        /* <DEDUP_REMOVED lines=12> */
.L_x_152:
[----:B------:R-:W-:Y:S05]  /*4ef0*/  BSYNC B0 ;  /* 0x0000000000007941 */ /* 0x000fea0003800000 */
.L_x_151:
[----:B-----5:R-:W-:Y:S01]  /*4f00*/  LOP3.LUT R17, R17, 0xff, RZ, 0xc0, !PT ;  /* 0x000000ff11117812 */ /* 0x020fe200078ec0ff */
[----:B------:R-:W-:Y:S01]  /*4f10*/  BSSY B0, `(.L_x_153) ;  /* 0x000000b000007945 */ /* 0x000fe20003800000 */
[----:B------:R-:W-:Y:S02]  /*4f20*/  ISETP.LT.OR P2, PT, R3, 0x79, !P0 ;  /* 0x000000790300780c */ /* 0x000fe40004741670 */
[----:B------:R-:W-:-:S05]  /*4f30*/  F2FP.F16.E4M3.UNPACK_B R17, R17 ;  /* 0x00000011ff11723e */ /* 0x000fca00020006ff */
[----:B------:R-:W-:-:S05]  /*4f40*/  HADD2.F32 R17, -RZ, R17.H0_H0 ;  /* 0x20000011ff117230 */ /* 0x000fca0000004100 */
[----:B0-2---:R-:W-:Y:S01]  /*4f50*/  FMUL R18, R17, R2 ;  /* 0x0000000211127220 */ /* 0x005fe20000400000 */
[----:B------:R-:W-:-:S03]  /*4f60*/  PRMT R17, RZ, 0x7610, R17 ;  /* 0x00007610ff117816 */ /* 0x000fc60000000011 */
[----:B------:R-:W-:-:S05]  /*4f70*/  FFMA R18, R149, R0, R18 ;  /* 0x0000000095127223 */ /* 0x000fca0000000012 */
[----:B------:R-:W-:-:S05]  /*4f80*/  F2FP.SATFINITE.E4M3.F32.PACK_AB_MERGE_C R19, RZ, R18, RZ ;  /* 0x00000012ff13723e */ /* 0x000fca00048070ff */
[----:B------:R0:W-:Y:S01]  /*4f90*/  @!P1 STG.E.U8 desc[UR12][R14.64+0x79], R19 ;  /* 0x000079130e009986 */ /* 0x0001e2000c10110c */
[----:B------:R-:W-:Y:S05]  /*4fa0*/  @P2 BRA `(.L_x_154) ;  /* 0x0000000000042947 */ /* 0x000fea0003800000 */
[----:B------:R2:W5:Y:S02]  /*4fb0*/  LDG.E.U8 R17, desc[UR12][R20.64+0x78] ;  /* 0x0000780c14117981 */ /* 0x000564000c1e1100 */
.L_x_154:
[----:B------:R-:W-:Y:S05]  /*4fc0*/  BSYNC B0 ;  /* 0x0000000000007941 */ /* 0x000fea0003800000 */
.L_x_153:
[----:B-----5:R-:W-:Y:S01]  /*4fd0*/  LOP3.LUT R17, R17, 0xff, RZ, 0xc0, !PT ;  /* 0x000000ff11117812 */ /* 0x020fe200078ec0ff */
[----:B------:R-:W-:Y:S01]  /*4fe0*/  BSSY B0, `(.L_x_155) ;  /* 0x000000b000007945 */ /* 0x000fe20003800000 */
[----:B------:R-:W-:Y:S02]  /*4ff0*/  ISETP.LT.OR P1, PT, R3, 0x7a, !P0 ;  /* 0x0000007a0300780c */ /* 0x000fe40004721670 */
[----:B------:R-:W-:Y:S02]  /*5000*/  F2FP.F16.E4M3.UNPACK_B R17, R17 ;  /* 0x00000011ff11723e */ /* 0x000fe400020006ff */
[----:B01--4-:R-:W-:-:S03]  /*5010*/  PRMT R14, RZ, 0x7610, R14 ;  /* 0x00007610ff0e7816 */ /* 0x013fc6000000000e */
[----:B------:R-:W-:-:S05]  /*5020*/  HADD2.F32 R17, -RZ, R17.H0_H0 ;  /* 0x20000011ff117230 */ /* 0x000fca0000004100 */
[----:B------:R-:W-:-:S04]  /*5030*/  FMUL R17, R17, R2 ;  /* 0x0000000211117220 */ /* 0x000fc80000400000 */
[----:B------:R-:W-:-:S05]  /*5040*/  FFMA R17, R150, R0, R17 ;  /* 0x0000000096117223 */ /* 0x000fca0000000011 */
[----:B------:R-:W-:-:S05]  /*5050*/  F2FP.SATFINITE.E4M3.F32.PACK_AB_MERGE_C R17, RZ, R17, RZ ;  /* 0x00000011ff11723e */ /* 0x000fca00048070ff */
[----:B------:R0:W-:Y:S01]  /*5060*/  @!P2 STG.E.U8 desc[UR12][R12.64+0x78], R17 ;  /* 0x000078110c00a986 */ /* 0x0001e2000c10110c */
[----:B------:R-:W-:Y:S05]  /*5070*/  @P1 BRA `(.L_x_156) ;  /* 0x0000000000041947 */ /* 0x000fea0003800000 */
[----:B------:R1:W5:Y:S02]  /*5080*/  LDG.E.U8 R14, desc[UR12][R20.64+0x79] ;  /* 0x0000790c140e7981 */ /* 0x000364000c1e1100 */
.L_x_156:
[----:B------:R-:W-:Y:S05]  /*5090*/  BSYNC B0 ;  /* 0x0000000000007941 */ /* 0x000fea0003800000 */
.L_x_155:
[----:B-----5:R-:W-:Y:S01]  /*50a0*/  LOP3.LUT R14, R14, 0xff, RZ, 0xc0, !PT ;  /* 0x000000ff0e0e7812 */ /* 0x020fe200078ec0ff */
[----:B------:R-:W-:Y:S01]  /*50b0*/  BSSY B0, `(.L_x_157) ;  /* 0x0000013000007945 */ /* 0x000fe20003800000 */
[----:B0-----:R-:W-:Y:S02]  /*50c0*/  IADD3 R17, P0, R6, 0x40, RZ ;  /* 0x0000004006117810 */ /* 0x001fe40007f1e0ff */
[----:B------:R-:W-:-:S03]  /*50d0*/  F2FP.F16.E4M3.UNPACK_B R14, R14 ;  /* 0x0000000eff0e723e */ /* 0x000fc600020006ff */
[----:B------:R-:W-:Y:S01]  /*50e0*/  IMAD.X R19, RZ, RZ, R7, P0 ;  /* 0x000000ffff137224 */ /* 0x000fe200000e0607 */
[----:B------:R-:W-:Y:S01]  /*50f0*/  ISETP.GE.AND P0, PT, R16, 0x41, PT ;  /* 0x000000411000780c */ /* 0x000fe20003f06270 */
[----:B------:R-:W-:Y:S02]  /*5100*/  HADD2.F32 R15, -RZ, R14.H0_H0 ;  /* 0x2000000eff0f7230 */ /* 0x000fe40000004100 */
[----:B-123--:R-:W-:Y:S01]  /*5110*/  IMAD R20, R19, UR4, RZ ;  /* 0x0000000413147c24 */ /* 0x00efe2000f8e02ff */
[----:B------:R-:W-:Y:S02]  /*5120*/  ISETP.LT.OR P2, PT, R3, 0x1, !P0 ;  /* 0x000000010300780c */ /* 0x000fe40004741670 */
[----:B------:R-:W-:Y:S01]  /*5130*/  FMUL R18, R15, R2 ;  /* 0x000000020f127220 */ /* 0x000fe20000400000 */
[----:B------:R-:W-:-:S04]  /*5140*/  IMAD.WIDE.U32 R14, R17, UR4, R4 ;  /* 0x00000004110e7c25 */ /* 0x000fc8000f8e0004 */
[----:B------:R-:W-:Y:S01]  /*5150*/  FFMA R18, R151, R0, R18 ;  /* 0x0000000097127223 */ /* 0x000fe20000000012 */
[----:B------:R-:W-:Y:S01]  /*5160*/  IMAD R17, R17, UR5, R20 ;  /* 0x0000000511117c24 */ /* 0x000fe2000f8e0214 */
[----:B------:R-:W-:-:S03]  /*5170*/  IADD3 R14, P3, R14, UR6, RZ ;  /* 0x000000060e0e7c10 */ /* 0x000fc6000ff7e0ff */
[----:B------:R-:W-:Y:S02]  /*5180*/  F2FP.SATFINITE.E4M3.F32.PACK_AB_MERGE_C R19, RZ, R18, RZ ;  /* 0x00000012ff13723e */ /* 0x000fe400048070ff */
[--C-:B------:R-:W-:Y:S02]  /*5190*/  IADD3.X R15, R15, UR7, R17.reuse, P3, !PT ;  /* 0x000000070f0f7c10 */ /* 0x100fe40009ffe411 */
[----:B------:R-:W-:Y:S01]  /*51a0*/  PRMT R17, RZ, 0x7610, R17 ;  /* 0x00007610ff117816 */ /* 0x000fe20000000011 */
[----:B------:R0:W-:Y:S01]  /*51b0*/  @!P1 STG.E.U8 desc[UR12][R12.64+0x79], R19 ;  /* 0x000079130c009986 */ /* 0x0001e2000c10110c */
[----:B------:R-:W-:Y:S05]  /*51c0*/  @P2 BRA `(.L_x_158) ;  /* 0x0000000000042947 */ /* 0x000fea0003800000 */
[----:B------:R1:W5:Y:S02]  /*51d0*/  LDG.E.U8 R17, desc[UR12][R14.64] ;  /* 0x0000000c0e117981 */ /* 0x000364000c1e1100 */
.L_x_158:
[----:B------:R-:W-:Y:S05]  /*51e0*/  BSYNC B0 ;  /* 0x0000000000007941 */ /* 0x000fea0003800000 */
.L_x_157:
[----:B-----5:R-:W-:Y:S01]  /*51f0*/  LOP3.LUT R17, R17, 0xff, RZ, 0xc0, !PT ;  /* 0x000000ff11117812 */ /* 0x020fe200078ec0ff */
[----:B------:R-:W-:Y:S01]  /*5200*/  BSSY B0, `(.L_x_159) ;  /* 0x000000b000007945 */ /* 0x000fe20003800000 */
[----:B------:R-:W-:Y:S02]  /*5210*/  ISETP.LT.OR P3, PT, R3, 0x2, !P0 ;  /* 0x000000020300780c */ /* 0x000fe40004761670 */
[----:B------:R-:W-:Y:S02]  /*5220*/  F2FP.F16.E4M3.UNPACK_B R17, R17 ;  /* 0x00000011ff11723e */ /* 0x000fe400020006ff */
[----:B0-----:R-:W-:-:S03]  /*5230*/  PRMT R12, RZ, 0x7610, R12 ;  /* 0x00007610ff0c7816 */ /* 0x001fc6000000000c */
[----:B------:R-:W-:-:S05]  /*5240*/  HADD2.F32 R17, -RZ, R17.H0_H0 ;  /* 0x20000011ff117230 */ /* 0x000fca0000004100 */
[----:B------:R-:W-:-:S04]  /*5250*/  FMUL R17, R17, R2 ;  /* 0x0000000211117220 */ /* 0x000fc80000400000 */
[----:B------:R-:W-:-:S05]  /*5260*/  FFMA R17, R24, R0, R17 ;  /* 0x0000000018117223 */ /* 0x000fca0000000011 */
[----:B------:R-:W-:-:S05]  /*5270*/  F2FP.SATFINITE.E4M3.F32.PACK_AB_MERGE_C R17, RZ, R17, RZ ;  /* 0x00000011ff11723e */ /* 0x000fca00048070ff */
[----:B------:R0:W-:Y:S01]  /*5280*/  @!P2 STG.E.U8 desc[UR12][R10.64], R17 ;  /* 0x000000110a00a986 */ /* 0x0001e2000c10110c */
[----:B------:R-:W-:Y:S05]  /*5290*/  @P3 BRA `(.L_x_160) ;  /* 0x0000000000043947 */ /* 0x000fea0003800000 */
[----:B------:R2:W5:Y:S02]  /*52a0*/  LDG.E.U8 R12, desc[UR12][R14.64+0x1] ;  /* 0x0000010c0e0c7981 */ /* 0x000564000c1e1100 */
.L_x_160:
[----:B------:R-:W-:Y:S05]  /*52b0*/  BSYNC B0 ;  /* 0x0000000000007941 */ /* 0x000fea0003800000 */
.L_x_159:
[----:B-----5:R-:W-:Y:S01]  /*52c0*/  LOP3.LUT R12, R12, 0xff, RZ, 0xc0, !PT ;  /* 0x000000ff0c0c7812 */ /* 0x020fe200078ec0ff */
[----:B------:R-:W-:Y:S01]  /*52d0*/  BSSY B0, `(.L_x_161) ;  /* 0x0000013000007945 */ /* 0x000fe20003800000 */
[----:B0-----:R-:W-:Y:S02]  /*52e0*/  IADD3 R17, P1, R6, 0x48, RZ ;  /* 0x0000004806117810 */ /* 0x001fe40007f3e0ff */
[----:B------:R-:W-:-:S03]  /*52f0*/  F2FP.F16.E4M3.UNPACK_B R12, R12 ;  /* 0x0000000cff0c723e */ /* 0x000fc600020006ff */
[----:B------:R-:W-:Y:S01]  /*5300*/  IMAD.X R7, RZ, RZ, R7, P1 ;  /* 0x000000ffff077224 */ /* 0x000fe200008e0607 */
[----:B------:R-:W-:Y:S01]  /*5310*/  ISETP.GE.AND P1, PT, R16, 0x49, PT ;  /* 0x000000491000780c */ /* 0x000fe20003f26270 */
[----:B------:R-:W-:Y:S02]  /*5320*/  HADD2.F32 R13, -RZ, R12.H0_H0 ;  /* 0x2000000cff0d7230 */ /* 0x000fe40000004100 */
[----:B------:R-:W-:Y:S01]  /*5330*/  IMAD R12, R7, UR4, RZ ;  /* 0x00000004070c7c24 */ /* 0x000fe2000f8e02ff */
[----:B------:R-:W-:Y:S01]  /*5340*/  ISETP.LT.OR P2, PT, R3, 0x1, !P1 ;  /* 0x000000010300780c */ /* 0x000fe20004f41670 */
[----:B------:R-:W-:-:S04]  /*5350*/  IMAD.WIDE.U32 R4, R17, UR4, R4 ;  /* 0x0000000411047c25 */ /* 0x000fc8000f8e0004 */
[----:B------:R-:W-:Y:S01]  /*5360*/  FMUL R6, R13, R2 ;  /* 0x000000020d067220 */ /* 0x000fe20000400000 */
[----:B------:R-:W-:-:S03]  /*5370*/  IMAD R17, R17, UR5, R12 ;  /* 0x0000000511117c24 */ /* 0x000fc6000f8e020c */
[----:B------:R-:W-:Y:S01]  /*5380*/  FFMA R6, R25, R0, R6 ;  /* 0x0000000019067223 */ /* 0x000fe20000000006 */
[----:B------:R-:W-:-:S04]  /*5390*/  IADD3 R4, P4, R4, UR6, RZ ;  /* 0x0000000604047c10 */ /* 0x000fc8000ff9e0ff */
[----:B------:R-:W-:Y:S02]  /*53a0*/  F2FP.SATFINITE.E4M3.F32.PACK_AB_MERGE_C R7, RZ, R6, RZ ;  /* 0x00000006ff07723e */ /* 0x000fe400048070ff */
[----:B------:R-:W-:Y:S02]  /*53b0*/  IADD3.X R5, R5, UR7, R17, P4, !PT ;  /* 0x0000000705057c10 */ /* 0x000fe4000a7fe411 */
[----:B------:R-:W-:Y:S01]  /*53c0*/  PRMT R6, RZ, 0x7610, R6 ;  /* 0x00007610ff067816 */ /* 0x000fe20000000006 */
[----:B------:R0:W-:Y:S01]  /*53d0*/  @!P3 STG.E.U8 desc[UR12][R10.64+0x1], R7 ;  /* 0x000001070a00b986 */ /* 0x0001e2000c10110c */
[----:B------:R-:W-:Y:S05]  /*53e0*/  @P2 BRA `(.L_x_162) ;  /* 0x0000000000042947 */ /* 0x000fea0003800000 */
[----:B------:R3:W5:Y:S02]  /*53f0*/  LDG.E.U8 R6, desc[UR12][R4.64] ;  /* 0x0000000c04067981 */ /* 0x000764000c1e1100 */
.L_x_162:
[----:B------:R-:W-:Y:S05]  /*5400*/  BSYNC B0 ;  /* 0x0000000000007941 */ /* 0x000fea0003800000 */
.L_x_161:
[----:B-----5:R-:W-:Y:S01]  /*5410*/  LOP3.LUT R6, R6, 0xff, RZ, 0xc0, !PT ;  /* 0x000000ff06067812 */ /* 0x020fe200078ec0ff */
[----:B------:R-:W-:Y:S01]  /*5420*/  BSSY B0, `(.L_x_163) ;  /* 0x000000b000007945 */ /* 0x000fe20003800000 */
[----:B------:R-:W-:Y:S02]  /*5430*/  ISETP.LT.OR P3, PT, R3, 0x2, !P1 ;  /* 0x000000020300780c */ /* 0x000fe40004f61670 */
[----:B------:R-:W-:-:S05]  /*5440*/  F2FP.F16.E4M3.UNPACK_B R6, R6 ;  /* 0x00000006ff06723e */ /* 0x000fca00020006ff */
[----:B0-----:R-:W-:Y:S01]  /*5450*/  HADD2.F32 R7, -RZ, R6.H0_H0 ;  /* 0x20000006ff077230 */ /* 0x001fe20000004100 */
[----:B------:R-:W-:-:S04]  /*5460*/  PRMT R6, RZ, 0x7610, R6 ;  /* 0x00007610ff067816 */ /* 0x000fc80000000006 */
[----:B------:R-:W-:-:S04]  /*5470*/  FMUL R7, R7, R2 ;  /* 0x0000000207077220 */ /* 0x000fc80000400000 */
[----:B------:R-:W-:-:S05]  /*5480*/  FFMA R7, R26, R0, R7 ;  /* 0x000000001a077223 */ /* 0x000fca0000000007 */
[----:B------:R-:W-:-:S05]  /*5490*/  F2FP.SATFINITE.E4M3.F32.PACK_AB_MERGE_C R7, RZ, R7, RZ ;  /* 0x00000007ff07723e */ /* 0x000fca00048070ff */
[----:B------:R0:W-:Y:S01]  /*54a0*/  @!P2 STG.E.U8 desc[UR12][R8.64], R7 ;  /* 0x000000070800a986 */ /* 0x0001e2000c10110c */
[----:B------:R-:W-:Y:S05]  /*54b0*/  @P3 BRA `(.L_x_164) ;  /* 0x0000000000043947 */ /* 0x000fea0003800000 */
[----:B------:R4:W5:Y:S02]  /*54c0*/  LDG.E.U8 R6, desc[UR12][R4.64+0x1] ;  /* 0x0000010c04067981 */ /* 0x000964000c1e1100 */
.L_x_164:
[----:B------:R-:W-:Y:S05]  /*54d0*/  BSYNC B0 ;  /* 0x0000000000007941 */ /* 0x000fea0003800000 */
.L_x_163:
[----:B-----5:R-:W-:Y:S01]  /*54e0*/  LOP3.LUT R6, R6, 0xff, RZ, 0xc0, !PT ;  /* 0x000000ff06067812 */ /* 0x020fe200078ec0ff */
[----:B------:R-:W-:Y:S01]  /*54f0*/  BSSY B0, `(.L_x_165) ;  /* 0x000000b000007945 */ /* 0x000fe20003800000 */
[----:B------:R-:W-:Y:S02]  /*5500*/  ISETP.LT.OR P2, PT, R3, 0x9, !P0 ;  /* 0x000000090300780c */ /* 0x000fe40004741670 */
[----:B------:R-:W-:-:S05]  /*5510*/  F2FP.F16.E4M3.UNPACK_B R6, R6 ;  /* 0x00000006ff06723e */ /* 0x000fca00020006ff */
[----:B0-----:R-:W-:-:S05]  /*5520*/  HADD2.F32 R7, -RZ, R6.H0_H0 ;  /* 0x20000006ff077230 */ /* 0x001fca0000004100 */
[----:B------:R-:W-:-:S04]  /*5530*/  FMUL R6, R7, R2 ;  /* 0x0000000207067220 */ /* 0x000fc80000400000 */
[----:B------:R-:W-:-:S05]  /*5540*/  FFMA R6, R27, R0, R6 ;  /* 0x000000001b067223 */ /* 0x000fca0000000006 */
[----:B------:R-:W-:Y:S02]  /*5550*/  F2FP.SATFINITE.E4M3.F32.PACK_AB_MERGE_C R7, RZ, R6, RZ ;  /* 0x00000006ff07723e */ /* 0x000fe400048070ff */
[----:B------:R-:W-:-:S03]  /*5560*/  PRMT R6, RZ, 0x7610, R6 ;  /* 0x00007610ff067816 */ /* 0x000fc60000000006 */
[----:B------:R0:W-:Y:S01]  /*5570*/  @!P3 STG.E.U8 desc[UR12][R8.64+0x1], R7 ;  /* 0x000001070800b986 */ /* 0x0001e2000c10110c */
[----:B------:R-:W-:Y:S05]  /*5580*/  @P2 BRA `(.L_x_166) ;  /* 0x0000000000042947 */ /* 0x000fea0003800000 */
[----:B------:R0:W5:Y:S02]  /*5590*/  LDG.E.U8 R6, desc[UR12][R14.64+0x8] ;  /* 0x0000080c0e067981 */ /* 0x000164000c1e1100 */
.L_x_166:
[----:B------:R-:W-:Y:S05]  /*55a0*/  BSYNC B0 ;  /* 0x0000000000007941 */ /* 0x000fea0003800000 */
.L_x_165:
        /* <DEDUP_REMOVED lines=12> */
.L_x_168:
[----:B------:R-:W-:Y:S05]  /*5670*/  BSYNC B0 ;  /* 0x0000000000007941 */ /* 0x000fea0003800000 */
.L_x_167:
        /* <DEDUP_REMOVED lines=12> */
.L_x_170:
[----:B------:R-:W-:Y:S05]  /*5740*/  BSYNC B0 ;  /* 0x0000000000007941 */ /* 0x000fea0003800000 */
.L_x_169:
        /* <DEDUP_REMOVED lines=12> */
.L_x_172:
[----:B------:R-:W-:Y:S05]  /*5810*/  BSYNC B0 ;  /* 0x0000000000007941 */ /* 0x000fea0003800000 */
.L_x_171:
        /* <DEDUP_REMOVED lines=12> */
.L_x_174:
[----:B------:R-:W-:Y:S05]  /*58e0*/  BSYNC B0 ;  /* 0x0000000000007941 */ /* 0x000fea0003800000 */
.L_x_173:
        /* <DEDUP_REMOVED lines=12> */
.L_x_176:
[----:B------:R-:W-:Y:S05]  /*59b0*/  BSYNC B0 ;  /* 0x0000000000007941 */ /* 0x000fea0003800000 */
.L_x_175:
        /* <DEDUP_REMOVED lines=12> */
.L_x_178:
[----:B------:R-:W-:Y:S05]  /*5a80*/  BSYNC B0 ;  /* 0x0000000000007941 */ /* 0x000fea0003800000 */
.L_x_177:
        /* <DEDUP_REMOVED lines=12> */
.L_x_180:
[----:B------:R-:W-:Y:S05]  /*5b50*/  BSYNC B0 ;  /* 0x0000000000007941 */ /* 0x000fea0003800000 */
.L_x_179:
        /* <DEDUP_REMOVED lines=12> */
.L_x_182:
[----:B------:R-:W-:Y:S05]  /*5c20*/  BSYNC B0 ;  /* 0x0000000000007941 */ /* 0x000fea0003800000 */
.L_x_181:
        /* <DEDUP_REMOVED lines=12> */
.L_x_184:
[----:B------:R-:W-:Y:S05]  /*5cf0*/  BSYNC B0 ;  /* 0x0000000000007941 */ /* 0x000fea0003800000 */
.L_x_183:
        /* <DEDUP_REMOVED lines=12> */
.L_x_186:
[----:B------:R-:W-:Y:S05]  /*5dc0*/  BSYNC B0 ;  /* 0x0000000000007941 */ /* 0x000fea0003800000 */
.L_x_185:
        /* <DEDUP_REMOVED lines=12> */
.L_x_188:
[----:B------:R-:W-:Y:S05]  /*5e90*/  BSYNC B0 ;  /* 0x0000000000007941 */ /* 0x000fea0003800000 */
.L_x_187:
        /* <DEDUP_REMOVED lines=12> */
.L_x_190:
[----:B------:R-:W-:Y:S05]  /*5f60*/  BSYNC B0 ;  /* 0x0000000000007941 */ /* 0x000fea0003800000 */
.L_x_189:
        /* <DEDUP_REMOVED lines=12> */
.L_x_192:
[----:B------:R-:W-:Y:S05]  /*6030*/  BSYNC B0 ;  /* 0x0000000000007941 */ /* 0x000fea0003800000 */
.L_x_191:
        /* <DEDUP_REMOVED lines=12> */
.L_x_194:
[----:B------:R-:W-:Y:S05]  /*6100*/  BSYNC B0 ;  /* 0x0000000000007941 */ /* 0x000fea0003800000 */
.L_x_193:
        /* <DEDUP_REMOVED lines=12> */
.L_x_196:
[----:B------:R-:W-:Y:S05]  /*61d0*/  BSYNC B0 ;  /* 0x0000000000007941 */ /* 0x000fea0003800000 */
.L_x_195:
        /* <DEDUP_REMOVED lines=12> */
.L_x_198:
[----:B------:R-:W-:Y:S05]  /*62a0*/  BSYNC B0 ;  /* 0x0000000000007941 */ /* 0x000fea0003800000 */
.L_x_197:
        /* <DEDUP_REMOVED lines=12> */
.L_x_200:
[----:B------:R-:W-:Y:S05]  /*6370*/  BSYNC B0 ;  /* 0x0000000000007941 */ /* 0x000fea0003800000 */
.L_x_199:
        /* <DEDUP_REMOVED lines=12> */
.L_x_202:
[----:B------:R-:W-:Y:S05]  /*6440*/  BSYNC B0 ;  /* 0x0000000000007941 */ /* 0x000fea0003800000 */
.L_x_201:
        /* <DEDUP_REMOVED lines=12> */
.L_x_204:
[----:B------:R-:W-:Y:S05]  /*6510*/  BSYNC B0 ;  /* 0x0000000000007941 */ /* 0x000fea0003800000 */
.L_x_203:
        /* <DEDUP_REMOVED lines=12> */
.L_x_206:
[----:B------:R-:W-:Y:S05]  /*65e0*/  BSYNC B0 ;  /* 0x0000000000007941 */ /* 0x000fea0003800000 */
.L_x_205:
        /* <DEDUP_REMOVED lines=12> */
.L_x_208:
[----:B------:R-:W-:Y:S05]  /*66b0*/  BSYNC B0 ;  /* 0x0000000000007941 */ /* 0x000fea0003800000 */
.L_x_207:
        /* <DEDUP_REMOVED lines=12> */
.L_x_210:
[----:B------:R-:W-:Y:S05]  /*6780*/  BSYNC B0 ;  /* 0x0000000000007941 */ /* 0x000fea0003800000 */
.L_x_209:
        /* <DEDUP_REMOVED lines=12> */
.L_x_212:
[----:B------:R-:W-:Y:S05]  /*6850*/  BSYNC B0 ;  /* 0x0000000000007941 */ /* 0x000fea0003800000 */
.L_x_211:
        /* <DEDUP_REMOVED lines=12> */
.L_x_214:
[----:B------:R-:W-:Y:S05]  /*6920*/  BSYNC B0 ;  /* 0x0000000000007941 */ /* 0x000fea0003800000 */
.L_x_213:
        /* <DEDUP_REMOVED lines=12> */
.L_x_216:
[----:B------:R-:W-:Y:S05]  /*69f0*/  BSYNC B0 ;  /* 0x0000000000007941 */ /* 0x000fea0003800000 */
.L_x_215:
        /* <DEDUP_REMOVED lines=12> */
.L_x_218:
[----:B------:R-:W-:Y:S05]  /*6ac0*/  BSYNC B0 ;  /* 0x0000000000007941 */ /* 0x000fea0003800000 */
.L_x_217:
        /* <DEDUP_REMOVED lines=12> */
.L_x_220:
[----:B------:R-:W-:Y:S05]  /*6b90*/  BSYNC B0 ;  /* 0x0000000000007941 */ /* 0x000fea0003800000 */
.L_x_219:
        /* <DEDUP_REMOVED lines=12> */
.L_x_222:
[----:B------:R-:W-:Y:S05]  /*6c60*/  BSYNC B0 ;  /* 0x0000000000007941 */ /* 0x000fea0003800000 */
.L_x_221:
        /* <DEDUP_REMOVED lines=12> */
.L_x_224:
[----:B------:R-:W-:Y:S05]  /*6d30*/  BSYNC B0 ;  /* 0x0000000000007941 */ /* 0x000fea0003800000 */
.L_x_223:
        /* <DEDUP_REMOVED lines=12> */
.L_x_226:
[----:B------:R-:W-:Y:S05]  /*6e00*/  BSYNC B0 ;  /* 0x0000000000007941 */ /* 0x000fea0003800000 */
.L_x_225:
        /* <DEDUP_REMOVED lines=12> */
.L_x_228:
[----:B------:R-:W-:Y:S05]  /*6ed0*/  BSYNC B0 ;  /* 0x0000000000007941 */ /* 0x000fea0003800000 */
.L_x_227:
        /* <DEDUP_REMOVED lines=12> */
.L_x_230:
[----:B------:R-:W-:Y:S05]  /*6fa0*/  BSYNC B0 ;  /* 0x0000000000007941 */ /* 0x000fea0003800000 */
.L_x_229:
        /* <DEDUP_REMOVED lines=12> */
.L_x_232:
[----:B------:R-:W-:Y:S05]  /*7070*/  BSYNC B0 ;  /* 0x0000000000007941 */ /* 0x000fea0003800000 */
.L_x_231:
        /* <DEDUP_REMOVED lines=12> */
.L_x_234:
[----:B------:R-:W-:Y:S05]  /*7140*/  BSYNC B0 ;  /* 0x0000000000007941 */ /* 0x000fea0003800000 */
.L_x_233:
        /* <DEDUP_REMOVED lines=12> */
.L_x_236:
[----:B------:R-:W-:Y:S05]  /*7210*/  BSYNC B0 ;  /* 0x0000000000007941 */ /* 0x000fea0003800000 */
.L_x_235:
        /* <DEDUP_REMOVED lines=12> */
.L_x_238:
[----:B------:R-:W-:Y:S05]  /*72e0*/  BSYNC B0 ;  /* 0x0000000000007941 */ /* 0x000fea0003800000 */
.L_x_237:
        /* <DEDUP_REMOVED lines=12> */
.L_x_240:
[----:B------:R-:W-:Y:S05]  /*73b0*/  BSYNC B0 ;  /* 0x0000000000007941 */ /* 0x000fea0003800000 */
.L_x_239:
        /* <DEDUP_REMOVED lines=12> */
.L_x_242:
[----:B------:R-:W-:Y:S05]  /*7480*/  BSYNC B0 ;  /* 0x0000000000007941 */ /* 0x000fea0003800000 */
.L_x_241:
        /* <DEDUP_REMOVED lines=12> */
.L_x_244:
[----:B------:R-:W-:Y:S05]  /*7550*/  BSYNC B0 ;  /* 0x0000000000007941 */ /* 0x000fea0003800000 */
.L_x_243:
        /* <DEDUP_REMOVED lines=12> */
.L_x_246:
[----:B------:R-:W-:Y:S05]  /*7620*/  BSYNC B0 ;  /* 0x0000000000007941 */ /* 0x000fea0003800000 */
.L_x_245:
        /* <DEDUP_REMOVED lines=12> */
.L_x_248:
[----:B------:R-:W-:Y:S05]  /*76f0*/  BSYNC B0 ;  /* 0x0000000000007941 */ /* 0x000fea0003800000 */
.L_x_247:
        /* <DEDUP_REMOVED lines=12> */
.L_x_250:
[----:B------:R-:W-:Y:S05]  /*77c0*/  BSYNC B0 ;  /* 0x0000000000007941 */ /* 0x000fea0003800000 */
.L_x_249:
        /* <DEDUP_REMOVED lines=12> */
.L_x_252:
[----:B------:R-:W-:Y:S05]  /*7890*/  BSYNC B0 ;  /* 0x0000000000007941 */ /* 0x000fea0003800000 */
.L_x_251:
        /* <DEDUP_REMOVED lines=12> */
.L_x_254:
[----:B------:R-:W-:Y:S05]  /*7960*/  BSYNC B0 ;  /* 0x0000000000007941 */ /* 0x000fea0003800000 */
.L_x_253:
        /* <DEDUP_REMOVED lines=12> */
.L_x_256:
[----:B------:R-:W-:Y:S05]  /*7a30*/  BSYNC B0 ;  /* 0x0000000000007941 */ /* 0x000fea0003800000 */
.L_x_255:
        /* <DEDUP_REMOVED lines=12> */
.L_x_258:
[----:B------:R-:W-:Y:S05]  /*7b00*/  BSYNC B0 ;  /* 0x0000000000007941 */ /* 0x000fea0003800000 */
.L_x_257:
        /* <DEDUP_REMOVED lines=12> */
.L_x_260:
[----:B------:R-:W-:Y:S05]  /*7bd0*/  BSYNC B0 ;  /* 0x0000000000007941 */ /* 0x000fea0003800000 */
.L_x_259:
        /* <DEDUP_REMOVED lines=12> */
.L_x_262:
[----:B------:R-:W-:Y:S05]  /*7ca0*/  BSYNC B0 ;  /* 0x0000000000007941 */ /* 0x000fea0003800000 */
.L_x_261:
        /* <DEDUP_REMOVED lines=12> */
.L_x_264:
[----:B------:R-:W-:Y:S05]  /*7d70*/  BSYNC B0 ;  /* 0x0000000000007941 */ /* 0x000fea0003800000 */
.L_x_263:
        /* <DEDUP_REMOVED lines=12> */
.L_x_266:
[----:B------:R-:W-:Y:S05]  /*7e40*/  BSYNC B0 ;  /* 0x0000000000007941 */ /* 0x000fea0003800000 */
.L_x_265:
        /* <DEDUP_REMOVED lines=12> */
.L_x_268:
[----:B------:R-:W-:Y:S05]  /*7f10*/  BSYNC B0 ;  /* 0x0000000000007941 */ /* 0x000fea0003800000 */
.L_x_267:
        /* <DEDUP_REMOVED lines=12> */
.L_x_270:
[----:B------:R-:W-:Y:S05]  /*7fe0*/  BSYNC B0 ;  /* 0x0000000000007941 */ /* 0x000fea0003800000 */
.L_x_269:
[----:B-----5:R-:W-:Y:S01]  /*7ff0*/  F2FP.F16.E4M3.UNPACK_B R6, R6 ;  /* 0x00000006ff06723e */ /* 0x020fe200020006ff */
[----:B------:R-:W-:Y:S01]  /*8000*/  BSSY B0, `(.L_x_271) ;  /* 0x000000a000007945 */ /* 0x000fe20003800000 */
[----:B------:R-:W-:-:S03]  /*8010*/  ISETP.LT.OR P3, PT, R3, 0x72, !P0 ;  /* 0x000000720300780c */ /* 0x000fc60004761670 */
        /* <DEDUP_REMOVED lines=8> */
.L_x_272:
[----:B------:R-:W-:Y:S05]  /*80a0*/  BSYNC B0 ;  /* 0x0000000000007941 */ /* 0x000fea0003800000 */
.L_x_271:
[----:B-----5:R-:W-:Y:S01]  /*80b0*/  F2FP.F16.E4M3.UNPACK_B R6, R6 ;  /* 0x00000006ff06723e */ /* 0x020fe200020006ff */
[----:B------:R-:W-:Y:S01]  /*80c0*/  BSSY B0, `(.L_x_273) ;  /* 0x000000a000007945 */ /* 0x000fe20003800000 */
[----:B------:R-:W-:-:S03]  /*80d0*/  ISETP.LT.OR P2, PT, R3, 0x71, !P1 ;  /* 0x000000710300780c */ /* 0x000fc60004f41670 */
        /* <DEDUP_REMOVED lines=8> */
.L_x_274:
[----:B------:R-:W-:Y:S05]  /*8160*/  BSYNC B0 ;  /* 0x0000000000007941 */ /* 0x000fea0003800000 */
.L_x_273:
        /* <DEDUP_REMOVED lines=11> */
.L_x_276:
[----:B------:R-:W-:Y:S05]  /*8220*/  BSYNC B0 ;  /* 0x0000000000007941 */ /* 0x000fea0003800000 */
.L_x_275:
        /* <DEDUP_REMOVED lines=11> */
.L_x_278:
[----:B------:R-:W-:Y:S05]  /*82e0*/  BSYNC B0 ;  /* 0x0000000000007941 */ /* 0x000fea0003800000 */
.L_x_277:
        /* <DEDUP_REMOVED lines=11> */
.L_x_280:
[----:B------:R-:W-:Y:S05]  /*83a0*/  BSYNC B0 ;  /* 0x0000000000007941 */ /* 0x000fea0003800000 */
.L_x_279:
        /* <DEDUP_REMOVED lines=11> */
.L_x_282:
[----:B------:R-:W-:Y:S05]  /*8460*/  BSYNC B0 ;  /* 0x0000000000007941 */ /* 0x000fea0003800000 */
.L_x_281:
[----:B-----5:R-:W-:Y:S01]  /*8470*/  F2FP.F16.E4M3.UNPACK_B R6, R6 ;  /* 0x00000006ff06723e */ /* 0x020fe200020006ff */
[----:B------:R-:W-:Y:S01]  /*8480*/  BSSY B0, `(.L_x_283) ;  /* 0x000000a000007945 */ /* 0x000fe20003800000 */
[----:B------:R-:W-:Y:S02]  /*8490*/  ISETP.LT.OR P1, PT, R3, 0x7a, !P1 ;  /* 0x0000007a0300780c */ /* 0x000fe40004f21670 */
[----:B------:R-:W-:Y:S01]  /*84a0*/  PRMT R3, RZ, 0x7610, R3 ;  /* 0x00007610ff037816 */ /* 0x000fe20000000003 */
[----:B0-----:R-:W-:-:S05]  /*84b0*/  HADD2.F32 R7, -RZ, R6.H0_H0 ;  /* 0x20000006ff077230 */ /* 0x001fca0000004100 */
[----:B------:R-:W-:-:S04]  /*84c0*/  FMUL R7, R7, R2 ;  /* 0x0000000207077220 */ /* 0x000fc80000400000 */
[----:B------:R-:W-:-:S05]  /*84d0*/  FFMA R7, R86, R0, R7 ;  /* 0x0000000056077223 */ /* 0x000fca0000000007 */
[----:B------:R-:W-:-:S05]  /*84e0*/  F2FP.SATFINITE.E4M3.F32.PACK_AB_MERGE_C R7, RZ, R7, RZ ;  /* 0x00000007ff07723e */ /* 0x000fca00048070ff */
[----:B------:R0:W-:Y:S01]  /*84f0*/  @!P2 STG.E.U8 desc[UR12][R8.64+0x78], R7 ;  /* 0x000078070800a986 */ /* 0x0001e2000c10110c */
[----:B------:R-:W-:Y:S05]  /*8500*/  @P1 BRA `(.L_x_284) ;  /* 0x0000000000041947 */ /* 0x000fea0003800000 */
[----:B------:R0:W5:Y:S02]  /*8510*/  LDG.E.U8 R3, desc[UR12][R4.64+0x79] ;  /* 0x0000790c04037981 */ /* 0x000164000c1e1100 */
.L_x_284:
[----:B------:R-:W-:Y:S05]  /*8520*/  BSYNC B0 ;  /* 0x0000000000007941 */ /* 0x000fea0003800000 */
.L_x_283:
[----:B-----5:R-:W-:-:S05]  /*8530*/  F2FP.F16.E4M3.UNPACK_B R3, R3 ;  /* 0x00000003ff03723e */ /* 0x020fca00020006ff */
[----:B------:R-:W-:-:S05]  /*8540*/  HADD2.F32 R3, -RZ, R3.H0_H0 ;  /* 0x20000003ff037230 */ /* 0x000fca0000004100 */
[----:B------:R-:W-:-:S04]  /*8550*/  FMUL R2, R3, R2 ;  /* 0x0000000203027220 */ /* 0x000fc80000400000 */
[----:B------:R-:W-:-:S05]  /*8560*/  FFMA R2, R87, R0, R2 ;  /* 0x0000000057027223 */ /* 0x000fca0000000002 */
[----:B------:R-:W-:Y:S01]  /*8570*/  F2FP.SATFINITE.E4M3.F32.PACK_AB_MERGE_C R3, RZ, R2, RZ ;  /* 0x00000002ff03723e */ /* 0x000fe200048070ff */
[----:B------:R-:W-:Y:S06]  /*8580*/  @P1 EXIT ;  /* 0x000000000000194d */ /* 0x000fec0003800000 */
[----:B------:R-:W-:Y:S01]  /*8590*/  STG.E.U8 desc[UR12][R8.64+0x79], R3 ;  /* 0x0000790308007986 */ /* 0x000fe2000c10110c */
[----:B------:R-:W-:Y:S05]  /*85a0*/  EXIT ;  /* 0x000000000000794d */ /* 0x000fea0003800000 */
.L_x_28:
[----:B------:R-:W-:Y:S01]  /*85b0*/  ISETP.GE.AND P3, PT, R16, 0x1, PT ;  /* 0x000000011000780c */ /* 0x000fe20003f66270 */
[-C--:B--2---:R-:W-:Y:S01]  /*85c0*/  FMUL R89, R89, R0.reuse ;  /* 0x0000000059597220 */ /* 0x084fe20000400000 */
[-C--:B------:R-:W-:Y:S01]  /*85d0*/  FMUL R88, R88, R0.reuse ;  /* 0x0000000058587220 */ /* 0x080fe20000400000 */
[----:B------:R-:W-:Y:S01]  /*85e0*/  ISETP.GE.AND P2, PT, R16, 0x9, PT ;  /* 0x000000091000780c */ /* 0x000fe20003f46270 */
[-C--:B------:R-:W-:Y:S01]  /*85f0*/  FMUL R90, R90, R0.reuse ;  /* 0x000000005a5a7220 */ /* 0x080fe20000400000 */
[----:B------:R-:W-:Y:S01]  /*8600*/  ISETP.LT.OR P1, PT, R3, 0x2, !P3 ;  /* 0x000000020300780c */ /* 0x000fe20005f21670 */
[-C--:B------:R-:W-:Y:S01]  /*8610*/  FMUL R91, R91, R0.reuse ;  /* 0x000000005b5b7220 */ /* 0x080fe20000400000 */
[----:B------:R-:W-:Y:S01]  /*8620*/  ISETP.LT.OR P0, PT, R3, 0x1, !P3 ;  /* 0x000000010300780c */ /* 0x000fe20005f01670 */
[-C--:B------:R-:W-:Y:S01]  /*8630*/  FMUL R92, R92, R0.reuse ;  /* 0x000000005c5c7220 */ /* 0x080fe20000400000 */
[----:B------:R-:W-:Y:S01]  /*8640*/  F2FP.SATFINITE.E4M3.F32.PACK_AB_MERGE_C R89, RZ, R89, RZ ;  /* 0x00000059ff59723e */ /* 0x000fe200048070ff */
[----:B------:R-:W-:Y:S01]  /*8650*/  FMUL R93, R93, R0 ;  /* 0x000000005d5d7220 */ /* 0x000fe20000400000 */
[----:B------:R-:W-:Y:S01]  /*8660*/  F2FP.SATFINITE.E4M3.F32.PACK_AB_MERGE_C R5, RZ, R88, RZ ;  /* 0x00000058ff05723e */ /* 0x000fe200048070ff */
[-C--:B------:R-:W-:Y:S01]  /*8670*/  FMUL R94, R94, R0.reuse ;  /* 0x000000005e5e7220 */ /* 0x080fe20000400000 */
[----:B------:R-:W-:Y:S01]  /*8680*/  ISETP.LT.OR P4, PT, R3, 0x2, !P2 ;  /* 0x000000020300780c */ /* 0x000fe20005781670 */
[-C--:B------:R-:W-:Y:S01]  /*8690*/  FMUL R95, R95, R0.reuse ;  /* 0x000000005f5f7220 */ /* 0x080fe20000400000 */
[C---:B------:R-:W-:Y:S01]  /*86a0*/  ISETP.LT.OR P5, PT, R3.reuse, 0x9, !P3 ;  /* 0x000000090300780c */ /* 0x040fe20005fa1670 */
[-C--:B------:R-:W-:Y:S01]  /*86b0*/  FMUL R96, R96, R0.reuse ;  /* 0x0000000060607220 */ /* 0x080fe20000400000 */
[C---:B------:R-:W-:Y:S01]  /*86c0*/  ISETP.LT.OR P6, PT, R3.reuse, 0xa, !P3 ;  /* 0x0000000a0300780c */ /* 0x040fe20005fc1670 */
[----:B------:R-:W-:Y:S01]  /*86d0*/  @!P1 STG.E.U8 desc[UR12][R14.64+0x1], R89 ;  /* 0x000001590e009986 */ /* 0x000fe2000c10110c */
[----:B------:R-:W-:Y:S01]  /*86e0*/  ISETP.LT.OR P1, PT, R3, 0x1, !P2 ;  /* 0x000000010300780c */ /* 0x000fe20005721670 */
[-C--:B------:R-:W-:Y:S01]  /*86f0*/  FMUL R97, R97, R0.reuse ;  /* 0x0000000061617220 */ /* 0x080fe20000400000 */
[----:B------:R-:W-:Y:S01]  /*8700*/  F2FP.SATFINITE.E4M3.F32.PACK_AB_MERGE_C R91, RZ, R91, RZ ;  /* 0x0000005bff5b723e */ /* 0x000fe200048070ff */
[----:B------:R0:W-:Y:S01]  /*8710*/  @!P0 STG.E.U8 desc[UR12][R14.64], R5 ;  /* 0x000000050e008986 */ /* 0x0001e2000c10110c */
[----:B------:R-:W-:Y:S01]  /*8720*/  ISETP.LT.OR P0, PT, R3, 0x9, !P2 ;  /* 0x000000090300780c */ /* 0x000fe20005701670 */
[----:B------:R-:W-:Y:S01]  /*8730*/  FMUL R98, R98, R0 ;  /* 0x0000000062627220 */ /* 0x000fe20000400000 */
[----:B------:R-:W-:Y:S01]  /*8740*/  F2FP.SATFINITE.E4M3.F32.PACK_AB_MERGE_C R7, RZ, R92, RZ ;  /* 0x0000005cff07723e */ /* 0x000fe200048070ff */
[----:B------:R-:W-:Y:S01]  /*8750*/  @!P4 STG.E.U8 desc[UR12][R12.64+0x1], R91 ;  /* 0x0000015b0c00c986 */ /* 0x000fe2000c10110c */
[----:B------:R-:W-:Y:S01]  /*8760*/  F2FP.SATFINITE.E4M3.F32.PACK_AB_MERGE_C R93, RZ, R93, RZ ;  /* 0x0000005dff5d723e */ /* 0x000fe200048070ff */
[----:B------:R-:W-:Y:S01]  /*8770*/  FMUL R99, R99, R0 ;  /* 0x0000000063637220 */ /* 0x000fe20000400000 */
[----:B------:R-:W-:Y:S01]  /*8780*/  F2FP.SATFINITE.E4M3.F32.PACK_AB_MERGE_C R17, RZ, R94, RZ ;  /* 0x0000005eff11723e */ /* 0x000fe200048070ff */
[-C--:B------:R-:W-:Y:S01]  /*8790*/  FMUL R100, R100, R0.reuse ;  /* 0x0000000064647220 */ /* 0x080fe20000400000 */
[----:B------:R-:W-:Y:S01]  /*87a0*/  ISETP.LT.OR P4, PT, R3, 0x12, !P3 ;  /* 0x000000120300780c */ /* 0x000fe20005f81670 */
[-C--:B------:R-:W-:Y:S01]  /*87b0*/  FMUL R101, R101, R0.reuse ;  /* 0x0000000065657220 */ /* 0x080fe20000400000 */
[----:B------:R-:W-:Y:S01]  /*87c0*/  F2FP.SATFINITE.E4M3.F32.PACK_AB_MERGE_C R95, RZ, R95, RZ ;  /* 0x0000005fff5f723e */ /* 0x000fe200048070ff */
[----:B------:R-:W-:Y:S01]  /*87d0*/  FMUL R102, R102, R0 ;  /* 0x0000000066667220 */ /* 0x000fe20000400000 */
[----:B0-----:R-:W-:Y:S01]  /*87e0*/  F2FP.SATFINITE.E4M3.F32.PACK_AB_MERGE_C R5, RZ, R90, RZ ;  /* 0x0000005aff05723e */ /* 0x001fe200048070ff */
[-C--:B------:R-:W-:Y:S01]  /*87f0*/  FMUL R103, R103, R0.reuse ;  /* 0x0000000067677220 */ /* 0x080fe20000400000 */
[----:B------:R-:W-:Y:S01]  /*8800*/  F2FP.SATFINITE.E4M3.F32.PACK_AB_MERGE_C R97, RZ, R97, RZ ;  /* 0x00000061ff61723e */ /* 0x000fe200048070ff */
[-C--:B------:R-:W-:Y:S01]  /*8810*/  FMUL R104, R104, R0.reuse ;  /* 0x0000000068687220 */ /* 0x080fe20000400000 */
[----:B------:R-:W-:Y:S01]  /*8820*/  F2FP.SATFINITE.E4M3.F32.PACK_AB_MERGE_C R99, RZ, R99, RZ ;  /* 0x00000063ff63723e */ /* 0x000fe200048070ff */
[----:B------:R0:W-:Y:S01]  /*8830*/  @!P1 STG.E.U8 desc[UR12][R12.64], R5 ;  /* 0x000000050c009986 */ /* 0x0001e2000c10110c */
[----:B------:R-:W-:Y:S01]  /*8840*/  ISETP.LT.OR P1, PT, R3, 0xa, !P2 ;  /* 0x0000000a0300780c */ /* 0x000fe20005721670 */
[-C--:B------:R-:W-:Y:S01]  /*8850*/  FMUL R105, R105, R0.reuse ;  /* 0x0000000069697220 */ /* 0x080fe20000400000 */
[----:B------:R-:W-:Y:S01]  /*8860*/  F2FP.SATFINITE.E4M3.F32.PACK_AB_MERGE_C R101, RZ, R101, RZ ;  /* 0x00000065ff65723e */ /* 0x000fe200048070ff */
[----:B------:R1:W-:Y:S01]  /*8870*/  @!P5 STG.E.U8 desc[UR12][R14.64+0x8], R7 ;  /* 0x000008070e00d986 */ /* 0x0003e2000c10110c */
[C---:B------:R-:W-:Y:S01]  /*8880*/  ISETP.LT.OR P5, PT, R3.reuse, 0x11, !P2 ;  /* 0x000000110300780c */ /* 0x040fe200057a1670 */
[-C--:B------:R-:W-:Y:S01]  /*8890*/  FMUL R106, R106, R0.reuse ;  /* 0x000000006a6a7220 */ /* 0x080fe20000400000 */
[----:B------:R-:W-:Y:S01]  /*88a0*/  F2FP.SATFINITE.E4M3.F32.PACK_AB_MERGE_C R103, RZ, R103, RZ ;  /* 0x00000067ff67723e */ /* 0x000fe200048070ff */
[----:B------:R-:W-:Y:S01]  /*88b0*/  @!P6 STG.E.U8 desc[UR12][R14.64+0x9], R93 ;  /* 0x0000095d0e00e986 */ /* 0x000fe2000c10110c */
[----:B------:R-:W-:Y:S01]  /*88c0*/  ISETP.LT.OR P6, PT, R3, 0x12, !P2 ;  /* 0x000000120300780c */ /* 0x000fe200057c1670 */
[-C--:B------:R-:W-:Y:S01]  /*88d0*/  FMUL R107, R107, R0.reuse ;  /* 0x000000006b6b7220 */ /* 0x080fe20000400000 */
[-C--:B------:R-:W-:Y:S01]  /*88e0*/  FMUL R108, R108, R0.reuse ;  /* 0x000000006c6c7220 */ /* 0x080fe20000400000 */
[----:B------:R2:W-:Y:S01]  /*88f0*/  @!P0 STG.E.U8 desc[UR12][R12.64+0x8], R17 ;  /* 0x000008110c008986 */ /* 0x0005e2000c10110c */
[----:B------:R-:W-:Y:S01]  /*8900*/  ISETP.LT.OR P0, PT, R3, 0x11, !P3 ;  /* 0x000000110300780c */ /* 0x000fe20005f01670 */
[----:B------:R-:W-:Y:S01]  /*8910*/  FMUL R109, R109, R0 ;  /* 0x000000006d6d7220 */ /* 0x000fe20000400000 */
[----:B0-----:R-:W-:Y:S01]  /*8920*/  F2FP.SATFINITE.E4M3.F32.PACK_AB_MERGE_C R5, RZ, R96, RZ ;  /* 0x00000060ff05723e */ /* 0x001fe200048070ff */
[----:B------:R-:W-:Y:S01]  /*8930*/  @!P1 STG.E.U8 desc[UR12][R12.64+0x9], R95 ;  /* 0x0000095f0c009986 */ /* 0x000fe2000c10110c */
[----:B-1----:R-:W-:Y:S01]  /*8940*/  F2FP.SATFINITE.E4M3.F32.PACK_AB_MERGE_C R7, RZ, R98, RZ ;  /* 0x00000062ff07723e */ /* 0x002fe200048070ff */
[-C--:B------:R-:W-:Y:S01]  /*8950*/  FMUL R110, R110, R0.reuse ;  /* 0x000000006e6e7220 */ /* 0x080fe20000400000 */
[C---:B------:R-:W-:Y:S01]  /*8960*/  ISETP.LT.OR P1, PT, R3.reuse, 0x19, !P3 ;  /* 0x000000190300780c */ /* 0x040fe20005f21670 */
[----:B------:R-:W-:Y:S01]  /*8970*/  @!P4 STG.E.U8 desc[UR12][R14.64+0x11], R97 ;  /* 0x000011610e00c986 */ /* 0x000fe2000c10110c */
[----:B------:R-:W-:Y:S01]  /*8980*/  ISETP.LT.OR P4, PT, R3, 0x1a, !P3 ;  /* 0x0000001a0300780c */ /* 0x000fe20005f81670 */
[-C--:B------:R-:W-:Y:S01]  /*8990*/  FMUL R111, R111, R0.reuse ;  /* 0x000000006f6f7220 */ /* 0x080fe20000400000 */
[----:B------:R-:W-:Y:S01]  /*89a0*/  F2FP.SATFINITE.E4M3.F32.PACK_AB_MERGE_C R105, RZ, R105, RZ ;  /* 0x00000069ff69723e */ /* 0x000fe200048070ff */
[----:B------:R-:W-:Y:S01]  /*89b0*/  FMUL R112, R112, R0 ;  /* 0x0000000070707220 */ /* 0x000fe20000400000 */
[----:B--2---:R-:W-:Y:S01]  /*89c0*/  F2FP.SATFINITE.E4M3.F32.PACK_AB_MERGE_C R17, RZ, R104, RZ ;  /* 0x00000068ff11723e */ /* 0x004fe200048070ff */
        /* <DEDUP_REMOVED lines=10> */
[----:B------:R-:W-:Y:S01]  /*8a70*/  FMUL R115, R115, R0 ;  /* 0x0000000073737220 */ /* 0x000fe20000400000 */
[----:B------:R-:W-:Y:S01]  /*8a80*/  F2FP.SATFINITE.E4M3.F32.PACK_AB_MERGE_C R111, RZ, R111, RZ ;  /* 0x0000006fff6f723e */ /* 0x000fe200048070ff */
[----:B------:R-:W-:Y:S01]  /*8a90*/  @!P4 STG.E.U8 desc[UR12][R14.64+0x19], R101 ;  /* 0x000019650e00c986 */ /* 0x000fe2000c10110c */
[----:B0-----:R-:W-:Y:S01]  /*8aa0*/  F2FP.SATFINITE.E4M3.F32.PACK_AB_MERGE_C R5, RZ, R100, RZ ;  /* 0x00000064ff05723e */ /* 0x001fe200048070ff */
[-C--:B------:R-:W-:Y:S01]  /*8ab0*/  FMUL R116, R116, R0.reuse ;  /* 0x0000000074747220 */ /* 0x080fe20000400000 */
[----:B------:R-:W-:Y:S01]  /*8ac0*/  ISETP.LT.OR P4, PT, R3, 0x22, !P2 ;  /* 0x000000220300780c */ /* 0x000fe20005781670 */
[----:B------:R-:W-:Y:S01]  /*8ad0*/  FMUL R117, R117, R0 ;  /* 0x0000000075757220 */ /* 0x000fe20000400000 */
[----:B-1----:R-:W-:Y:S01]  /*8ae0*/  F2FP.SATFINITE.E4M3.F32.PACK_AB_MERGE_C R7, RZ, R102, RZ ;  /* 0x00000066ff07723e */ /* 0x002fe200048070ff */
[----:B------:R0:W-:Y:S01]  /*8af0*/  @!P1 STG.E.U8 desc[UR12][R14.64+0x18], R5 ;  /* 0x000018050e009986 */ /* 0x0001e2000c10110c */
[C---:B------:R-:W-:Y:S01]  /*8b00*/  ISETP.LT.OR P1, PT, R3.reuse, 0x22, !P3 ;  /* 0x000000220300780c */ /* 0x040fe20005f21670 */
[-C--:B------:R-:W-:Y:S01]  /*8b10*/  FMUL R118, R118, R0.reuse ;  /* 0x0000000076767220 */ /* 0x080fe20000400000 */
[----:B------:R-:W-:Y:S01]  /*8b20*/  F2FP.SATFINITE.E4M3.F32.PACK_AB_MERGE_C R113, RZ, R113, RZ ;  /* 0x00000071ff71723e */ /* 0x000fe200048070ff */
[----:B------:R1:W-:Y:S01]  /*8b30*/  @!P5 STG.E.U8 desc[UR12][R12.64+0x18], R7 ;  /* 0x000018070c00d986 */ /* 0x0003e2000c10110c */
[----:B------:R-:W-:Y:S01]  /*8b40*/  ISETP.LT.OR P5, PT, R3, 0x29, !P3 ;  /* 0x000000290300780c */ /* 0x000fe20005fa1670 */
[-C--:B------:R-:W-:Y:S01]  /*8b50*/  FMUL R119, R119, R0.reuse ;  /* 0x0000000077777220 */ /* 0x080fe20000400000 */
[----:B------:R-:W-:Y:S01]  /*8b60*/  F2FP.SATFINITE.E4M3.F32.PACK_AB_MERGE_C R115, RZ, R115, RZ ;  /* 0x00000073ff73723e */ /* 0x000fe200048070ff */
[----:B------:R-:W-:Y:S01]  /*8b70*/  @!P6 STG.E.U8 desc[UR12][R12.64+0x19], R103 ;  /* 0x000019670c00e986 */ /* 0x000fe2000c10110c */
[C---:B------:R-:W-:Y:S01]  /*8b80*/  ISETP.LT.OR P6, PT, R3.reuse, 0x2a, !P3 ;  /* 0x0000002a0300780c */ /* 0x040fe20005fc1670 */
[-C--:B------:R-:W-:Y:S01]  /*8b90*/  FMUL R120, R120, R0.reuse ;  /* 0x0000000078787220 */ /* 0x080fe20000400000 */
[----:B------:R-:W-:Y:S01]  /*8ba0*/  F2FP.SATFINITE.E4M3.F32.PACK_AB_MERGE_C R117, RZ, R117, RZ ;  /* 0x00000075ff75723e */ /* 0x000fe200048070ff */
        /* <DEDUP_REMOVED lines=25> */
[----:B------:R-:W-:Y:S01]  /*8d40*/  FMUL R128, R128, R0 ;  /* 0x0000000080807220 */ /* 0x000fe20000400000 */
[----:B0-----:R-:W-:Y:S01]  /*8d50*/  F2FP.SATFINITE.E4M3.F32.PACK_AB_MERGE_C R5, RZ, R110, RZ ;  /* 0x0000006eff05723e */ /* 0x001fe200048070ff */
[----:B------:R-:W-:Y:S01]  /*8d60*/  @!P4 STG.E.U8 desc[UR12][R12.64+0x29], R111 ;  /* 0x0000296f0c00c986 */ /* 0x000fe2000c10110c */
        /* <DEDUP_REMOVED lines=88> */
[C---:B------:R-:W-:Y:S01]  /*92f0*/  ISETP.LT.OR P4, PT, R3.reuse, 0x61, !P3 ;  /* 0x000000610300780c */ /* 0x040fe20005f81670 */
[----:B------:R-:W-:Y:S01]  /*9300*/  FMUL R26, R26, R0 ;  /* 0x000000001a1a7220 */ /* 0x000fe20000400000 */
[----:B-1----:R-:W-:Y:S01]  /*9310*/  F2FP.SATFINITE.E4M3.F32.PACK_AB_MERGE_C R7, RZ, R132, RZ ;  /* 0x00000084ff07723e */ /* 0x002fe200048070ff */
[----:B------:R0:W-:Y:S01]  /*9320*/  @!P1 STG.E.U8 desc[UR12][R12.64+0x50], R5 ;  /* 0x000050050c009986 */ /* 0x0001e2000c10110c */
[----:B------:R-:W-:Y:S01]  /*9330*/  ISETP.LT.OR P1, PT, R3, 0x5a, !P2 ;  /* 0x0000005a0300780c */ /* 0x000fe20005721670 */
[-C--:B------:R-:W-:Y:S01]  /*9340*/  FMUL R27, R27, R0.reuse ;  /* 0x000000001b1b7220 */ /* 0x080fe20000400000 */
[----:B------:R-:W-:Y:S01]  /*9350*/  F2FP.SATFINITE.E4M3.F32.PACK_AB_MERGE_C R151, RZ, R151, RZ ;  /* 0x00000097ff97723e */ /* 0x000fe200048070ff */
[----:B------:R1:W-:Y:S01]  /*9360*/  @!P5 STG.E.U8 desc[UR12][R14.64+0x58], R7 ;  /* 0x000058070e00d986 */ /* 0x0003e2000c10110c */
[----:B------:R-:W-:Y:S01]  /*9370*/  ISETP.LT.OR P5, PT, R3, 0x62, !P3 ;  /* 0x000000620300780c */ /* 0x000fe20005fa1670 */
[-C--:B------:R-:W-:Y:S01]  /*9380*/  FMUL R28, R28, R0.reuse ;  /* 0x000000001c1c7220 */ /* 0x080fe20000400000 */
[-C--:B------:R-:W-:Y:S01]  /*9390*/  FMUL R29, R29, R0.reuse ;  /* 0x000000001d1d7220 */ /* 0x080fe20000400000 */
[----:B------:R-:W-:Y:S01]  /*93a0*/  @!P6 STG.E.U8 desc[UR12][R14.64+0x59], R133 ;  /* 0x000059850e00e986 */ /* 0x000fe2000c10110c */
[----:B------:R-:W-:Y:S01]  /*93b0*/  ISETP.LT.OR P6, PT, R3, 0x61, !P2 ;  /* 0x000000610300780c */ /* 0x000fe200057c1670 */
[----:B------:R-:W-:Y:S01]  /*93c0*/  FMUL R30, R30, R0 ;  /* 0x000000001e1e7220 */ /* 0x000fe20000400000 */
[----:B------:R-:W-:Y:S01]  /*93d0*/  F2FP.SATFINITE.E4M3.F32.PACK_AB_MERGE_C R25, RZ, R25, RZ ;  /* 0x00000019ff19723e */ /* 0x000fe200048070ff */
[----:B------:R2:W-:Y:S01]  /*93e0*/  @!P0 STG.E.U8 desc[UR12][R12.64+0x58], R17 ;  /* 0x000058110c008986 */ /* 0x0005e2000c10110c */
[----:B0-----:R-:W-:Y:S01]  /*93f0*/  F2FP.SATFINITE.E4M3.F32.PACK_AB_MERGE_C R5, RZ, R136, RZ ;  /* 0x00000088ff05723e */ /* 0x001fe200048070ff */
[----:B------:R-:W-:Y:S01]  /*9400*/  FMUL R31, R31, R0 ;  /* 0x000000001f1f7220 */ /* 0x000fe20000400000 */
[C---:B------:R-:W-:Y:S01]  /*9410*/  ISETP.LT.OR P0, PT, R3.reuse, 0x62, !P2 ;  /* 0x000000620300780c */ /* 0x040fe20005701670 */
[----:B------:R-:W-:Y:S01]  /*9420*/  @!P1 STG.E.U8 desc[UR12][R12.64+0x59], R135 ;  /* 0x000059870c009986 */ /* 0x000fe2000c10110c */
[----:B-1----:R-:W-:Y:S01]  /*9430*/  F2FP.SATFINITE.E4M3.F32.PACK_AB_MERGE_C R7, RZ, R138, RZ ;  /* 0x0000008aff07723e */ /* 0x002fe200048070ff */
[-C--:B------:R-:W-:Y:S01]  /*9440*/  FMUL R32, R32, R0.reuse ;  /* 0x0000000020207220 */ /* 0x080fe20000400000 */
[C---:B------:R-:W-:Y:S01]  /*9450*/  ISETP.LT.OR P1, PT, R3.reuse, 0x71, !P3 ;  /* 0x000000710300780c */ /* 0x040fe20005f21670 */
[----:B------:R0:W-:Y:S01]  /*9460*/  @!P4 STG.E.U8 desc[UR12][R14.64+0x60], R5 ;  /* 0x000060050e00c986 */ /* 0x0001e2000c10110c */
[----:B------:R-:W-:Y:S01]  /*9470*/  ISETP.LT.OR P4, PT, R3, 0x69, !P3 ;  /* 0x000000690300780c */ /* 0x000fe20005f81670 */
[-C--:B------:R-:W-:Y:S01]  /*9480*/  FMUL R33, R33, R0.reuse ;  /* 0x0000000021217220 */ /* 0x080fe20000400000 */
[----:B------:R-:W-:Y:S01]  /*9490*/  F2FP.SATFINITE.E4M3.F32.PACK_AB_MERGE_C R27, RZ, R27, RZ ;  /* 0x0000001bff1b723e */ /* 0x000fe200048070ff */
[----:B------:R-:W-:Y:S01]  /*94a0*/  @!P5 STG.E.U8 desc[UR12][R14.64+0x61], R137 ;  /* 0x000061890e00d986 */ /* 0x000fe2000c10110c */
[C---:B------:R-:W-:Y:S01]  /*94b0*/  ISETP.LT.OR P5, PT, R3.reuse, 0x6a, !P3 ;  /* 0x0000006a0300780c */ /* 0x040fe20005fa1670 */
[----:B------:R-:W-:Y:S01]  /*94c0*/  FMUL R34, R34, R0 ;  /* 0x0000000022227220 */ /* 0x000fe20000400000 */
[----:B--2---:R-:W-:Y:S01]  /*94d0*/  F2FP.SATFINITE.E4M3.F32.PACK_AB_MERGE_C R17, RZ, R144, RZ ;  /* 0x00000090ff11723e */ /* 0x004fe200048070ff */
[----:B------:R1:W-:Y:S01]  /*94e0*/  @!P6 STG.E.U8 desc[UR12][R12.64+0x60], R7 ;  /* 0x000060070c00e986 */ /* 0x0003e2000c10110c */
[----:B------:R-:W-:Y:S01]  /*94f0*/  ISETP.LT.OR P6, PT, R3, 0x69, !P2 ;  /* 0x000000690300780c */ /* 0x000fe200057c1670 */
[----:B------:R-:W-:Y:S01]  /*9500*/  FMUL R35, R35, R0 ;  /* 0x0000000023237220 */ /* 0x000fe20000400000 */
[----:B------:R-:W-:Y:S01]  /*9510*/  F2FP.SATFINITE.E4M3.F32.PACK_AB_MERGE_C R29, RZ, R29, RZ ;  /* 0x0000001dff1d723e */ /* 0x000fe200048070ff */
[----:B------:R-:W-:Y:S01]  /*9520*/  @!P0 STG.E.U8 desc[UR12][R12.64+0x61], R139 ;  /* 0x0000618b0c008986 */ /* 0x000fe2000c10110c */
[----:B0-----:R-:W-:Y:S01]  /*9530*/  F2FP.SATFINITE.E4M3.F32.PACK_AB_MERGE_C R5, RZ, R140, RZ ;  /* 0x0000008cff05723e */ /* 0x001fe200048070ff */
[-C--:B------:R-:W-:Y:S01]  /*9540*/  FMUL R36, R36, R0.reuse ;  /* 0x0000000024247220 */ /* 0x080fe20000400000 */
[----:B------:R-:W-:Y:S01]  /*9550*/  ISETP.LT.OR P0, PT, R3, 0x6a, !P2 ;  /* 0x0000006a0300780c */ /* 0x000fe20005701670 */
[-C--:B------:R-:W-:Y:S01]  /*9560*/  FMUL R37, R37, R0.reuse ;  /* 0x0000000025257220 */ /* 0x080fe20000400000 */
[----:B------:R-:W-:Y:S01]  /*9570*/  F2FP.SATFINITE.E4M3.F32.PACK_AB_MERGE_C R31, RZ, R31, RZ ;  /* 0x0000001fff1f723e */ /* 0x000fe200048070ff */
[----:B------:R0:W-:Y:S01]  /*9580*/  @!P4 STG.E.U8 desc[UR12][R14.64+0x68], R5 ;  /* 0x000068050e00c986 */ /* 0x0001e2000c10110c */
[C---:B------:R-:W-:Y:S01]  /*9590*/  ISETP.LT.OR P4, PT, R3.reuse, 0x72, !P3 ;  /* 0x000000720300780c */ /* 0x040fe20005f81670 */
[----:B------:R-:W-:Y:S01]  /*95a0*/  FMUL R38, R38, R0 ;  /* 0x0000000026267220 */ /* 0x000fe20000400000 */
[----:B-1----:R-:W-:Y:S01]  /*95b0*/  F2FP.SATFINITE.E4M3.F32.PACK_AB_MERGE_C R7, RZ, R142, RZ ;  /* 0x0000008eff07723e */ /* 0x002fe200048070ff */
        /* <DEDUP_REMOVED lines=9> */
[----:B0-----:R-:W-:Y:S01]  /*9650*/  F2FP.SATFINITE.E4M3.F32.PACK_AB_MERGE_C R5, RZ, R146, RZ ;  /* 0x00000092ff05723e */ /* 0x001fe200048070ff */
[-C--:B------:R-:W-:Y:S01]  /*9660*/  FMUL R41, R41, R0.reuse ;  /* 0x0000000029297220 */ /* 0x080fe20000400000 */
[C---:B------:R-:W-:Y:S01]  /*9670*/  ISETP.GE.AND P0, PT, R16.reuse, 0x49, PT ;  /* 0x000000491000780c */ /* 0x040fe20003f06270 */
[----:B------:R0:W-:Y:S01]  /*9680*/  @!P1 STG.E.U8 desc[UR12][R14.64+0x70], R17 ;  /* 0x000070110e009986 */ /* 0x0001e2000c10110c */
[----:B------:R-:W-:Y:S01]  /*9690*/  ISETP.GE.AND P1, PT, R16, 0x41, PT ;  /* 0x000000411000780c */ /* 0x000fe20003f26270 */
[-C--:B------:R-:W-:Y:S01]  /*96a0*/  FMUL R42, R42, R0.reuse ;  /* 0x000000002a2a7220 */ /* 0x080fe20000400000 */
[----:B------:R-:W-:Y:S01]  /*96b0*/  F2FP.SATFINITE.E4M3.F32.PACK_AB_MERGE_C R37, RZ, R37, RZ ;  /* 0x00000025ff25723e */ /* 0x000fe200048070ff */
[----:B------:R-:W-:Y:S01]  /*96c0*/  @!P4 STG.E.U8 desc[UR12][R14.64+0x71], R145 ;  /* 0x000071910e00c986 */ /* 0x000fe2000c10110c */
[----:B------:R-:W-:Y:S01]  /*96d0*/  ISETP.LT.OR P4, PT, R3, 0x79, !P3 ;  /* 0x000000790300780c */ /* 0x000fe20005f81670 */
[-C--:B------:R-:W-:Y:S01]  /*96e0*/  FMUL R43, R43, R0.reuse ;  /* 0x000000002b2b7220 */ /* 0x080fe20000400000 */
[C---:B------:R-:W-:Y:S01]  /*96f0*/  ISETP.LT.OR P3, PT, R3.reuse, 0x7a, !P3 ;  /* 0x0000007a0300780c */ /* 0x040fe20005f61670 */
[----:B------:R2:W-:Y:S01]  /*9700*/  @!P5 STG.E.U8 desc[UR12][R12.64+0x70], R5 ;  /* 0x000070050c00d986 */ /* 0x0005e2000c10110c */
[C---:B------:R-:W-:Y:S01]  /*9710*/  ISETP.LT.OR P5, PT, R3.reuse, 0x79, !P2 ;  /* 0x000000790300780c */ /* 0x040fe200057a1670 */
[-C--:B------:R-:W-:Y:S01]  /*9720*/  FMUL R44, R44, R0.reuse ;  /* 0x000000002c2c7220 */ /* 0x080fe20000400000 */
[C---:B------:R-:W-:Y:S01]  /*9730*/  ISETP.LT.OR P2, PT, R3.reuse, 0x7a, !P2 ;  /* 0x0000007a0300780c */ /* 0x040fe20005741670 */
[----:B------:R-:W-:Y:S01]  /*9740*/  @!P6 STG.E.U8 desc[UR12][R12.64+0x71], R147 ;  /* 0x000071930c00e986 */ /* 0x000fe2000c10110c */
[----:B------:R-:W-:Y:S01]  /*9750*/  ISETP.LT.OR P6, PT, R3, 0x1, !P1 ;  /* 0x000000010300780c */ /* 0x000fe20004fc1670 */
[----:B------:R-:W-:Y:S01]  /*9760*/  FMUL R45, R45, R0 ;  /* 0x000000002d2d7220 */ /* 0x000fe20000400000 */
[----:B-1----:R-:W-:Y:S01]  /*9770*/  F2FP.SATFINITE.E4M3.F32.PACK_AB_MERGE_C R7, RZ, R150, RZ ;  /* 0x00000096ff07723e */ /* 0x002fe200048070ff */
[----:B------:R-:W-:Y:S01]  /*9780*/  FMUL R46, R46, R0 ;  /* 0x000000002e2e7220 */ /* 0x000fe20000400000 */
[----:B0-----:R-:W-:Y:S01]  /*9790*/  F2FP.SATFINITE.E4M3.F32.PACK_AB_MERGE_C R17, RZ, R24, RZ ;  /* 0x00000018ff11723e */ /* 0x001fe200048070ff */
[----:B------:R-:W-:Y:S01]  /*97a0*/  FMUL R47, R47, R0 ;  /* 0x000000002f2f7220 */ /* 0x000fe20000400000 */
[----:B------:R-:W-:Y:S01]  /*97b0*/  F2FP.SATFINITE.E4M3.F32.PACK_AB_MERGE_C R39, RZ, R39, RZ ;  /* 0x00000027ff27723e */ /* 0x000fe200048070ff */
[----:B------:R-:W-:Y:S01]  /*97c0*/  @!P3 STG.E.U8 desc[UR12][R14.64+0x79], R149 ;  /* 0x000079950e00b986 */ /* 0x000fe2000c10110c */
[----:B--2---:R-:W-:Y:S01]  /*97d0*/  F2FP.SATFINITE.E4M3.F32.PACK_AB_MERGE_C R5, RZ, R148, RZ ;  /* 0x00000094ff05723e */ /* 0x004fe200048070ff */
[-C--:B------:R-:W-:Y:S01]  /*97e0*/  FMUL R48, R48, R0.reuse ;  /* 0x0000000030307220 */ /* 0x080fe20000400000 */
        /* <DEDUP_REMOVED lines=18> */
[----:B0-----:R-:W-:Y:S01]  /*9910*/  F2FP.SATFINITE.E4M3.F32.PACK_AB_MERGE_C R5, RZ, R26, RZ ;  /* 0x0000001aff05723e */ /* 0x001fe200048070ff */
[-C--:B------:R-:W-:Y:S01]  /*9920*/  FMUL R54, R54, R0.reuse ;  /* 0x0000000036367220 */ /* 0x080fe20000400000 */
[----:B------:R-:W-:Y:S01]  /*9930*/  F2FP.SATFINITE.E4M3.F32.PACK_AB_MERGE_C R49, RZ, R49, RZ ;  /* 0x00000031ff31723e */ /* 0x000fe200048070ff */
[----:B------:R-:W-:Y:S01]  /*9940*/  @!P2 STG.E.U8 desc[UR12][R10.64+0x1], R25 ;  /* 0x000001190a00a986 */ /* 0x000fe2000c10110c */
[----:B------:R-:W-:Y:S01]  /*9950*/  ISETP.LT.OR P2, PT, R3, 0x11, !P0 ;  /* 0x000000110300780c */ /* 0x000fe20004741670 */
[----:B------:R-:W-:Y:S01]  /*9960*/  FMUL R55, R55, R0 ;  /* 0x0000000037377220 */ /* 0x000fe20000400000 */
[----:B-1----:R-:W-:Y:S01]  /*9970*/  F2FP.SATFINITE.E4M3.F32.PACK_AB_MERGE_C R7, RZ, R28, RZ ;  /* 0x0000001cff07723e */ /* 0x002fe200048070ff */
[----:B------:R0:W-:Y:S01]  /*9980*/  @!P3 STG.E.U8 desc[UR12][R8.64], R5 ;  /* 0x000000050800b986 */ /* 0x0001e2000c10110c */
[C---:B------:R-:W-:Y:S01]  /*9990*/  ISETP.LT.OR P3, PT, R3.reuse, 0x9, !P0 ;  /* 0x000000090300780c */ /* 0x040fe20004761670 */
[----:B------:R-:W-:Y:S01]  /*99a0*/  FMUL R56, R56, R0 ;  /* 0x0000000038387220 */ /* 0x000fe20000400000 */
        /* <DEDUP_REMOVED lines=86> */
[----:B------:R-:W-:Y:S01]  /*9f10*/  FMUL R80, R80, R0 ;  /* 0x0000000050507220 */ /* 0x000fe20000400000 */
[----:B--2---:R-:W-:Y:S01]  /*9f20*/  F2FP.SATFINITE.E4M3.F32.PACK_AB_MERGE_C R13, RZ, R54, RZ ;  /* 0x00000036ff0d723e */ /* 0x004fe200048070ff */
[-C--:B------:R-:W-:Y:S01]  /*9f30*/  FMUL R81, R81, R0.reuse ;  /* 0x0000000051517220 */ /* 0x080fe20000400000 */
        /* <DEDUP_REMOVED lines=14> */
[C---:B------:R-:W-:Y:S01]  /*a020*/  ISETP.LT.OR P4, PT, R3.reuse, 0x42, !P1 ;  /* 0x000000420300780c */ /* 0x040fe20004f81670 */
[----:B------:R-:W-:Y:S01]  /*a030*/  FMUL R86, R86, R0 ;  /* 0x0000000056567220 */ /* 0x000fe20000400000 */
[----:B-1----:R-:W-:Y:S01]  /*a040*/  F2FP.SATFINITE.E4M3.F32.PACK_AB_MERGE_C R7, RZ, R52, RZ ;  /* 0x00000034ff07723e */ /* 0x002fe200048070ff */
[----:B------:R0:W-:Y:S01]  /*a050*/  @!P3 STG.E.U8 desc[UR12][R8.64+0x30], R5 ;  /* 0x000030050800b986 */ /* 0x0001e2000c10110c */
[----:B------:R-:W-:Y:S01]  /*a060*/  ISETP.LT.OR P3, PT, R3, 0x3a, !P0 ;  /* 0x0000003a0300780c */ /* 0x000fe20004761670 */
[----:B------:R-:W-:Y:S01]  /*a070*/  FMUL R0, R87, R0 ;  /* 0x0000000057007220 */ /* 0x000fe20000400000 */
[----:B------:R-:W-:Y:S01]  /*a080*/  F2FP.SATFINITE.E4M3.F32.PACK_AB_MERGE_C R81, RZ, R81, RZ ;  /* 0x00000051ff51723e */ /* 0x000fe200048070ff */
[----:B------:R1:W-:Y:S01]  /*a090*/  @!P5 STG.E.U8 desc[UR12][R10.64+0x38], R7 ;  /* 0x000038070a00d986 */ /* 0x0003e2000c10110c */
[----:B------:R-:W-:-:S02]  /*a0a0*/  ISETP.LT.OR P5, PT, R3, 0x41, !P0 ;  /* 0x000000410300780c */ /* 0x000fc400047a1670 */
[----:B------:R-:W-:Y:S01]  /*a0b0*/  F2FP.SATFINITE.E4M3.F32.PACK_AB_MERGE_C R83, RZ, R83, RZ ;  /* 0x00000053ff53723e */ /* 0x000fe200048070ff */
[----:B------:R-:W-:Y:S01]  /*a0c0*/  @!P6 STG.E.U8 desc[UR12][R10.64+0x39], R53 ;  /* 0x000039350a00e986 */ /* 0x000fe2000c10110c */
[C---:B------:R-:W-:Y:S02]  /*a0d0*/  ISETP.LT.OR P6, PT, R3.reuse, 0x42, !P0 ;  /* 0x000000420300780c */ /* 0x040fe400047c1670 */
[----:B------:R-:W-:Y:S01]  /*a0e0*/  F2FP.SATFINITE.E4M3.F32.PACK_AB_MERGE_C R85, RZ, R85, RZ ;  /* 0x00000055ff55723e */ /* 0x000fe200048070ff */
[----:B------:R2:W-:Y:S01]  /*a0f0*/  @!P2 STG.E.U8 desc[UR12][R8.64+0x38], R13 ;  /* 0x0000380d0800a986 */ /* 0x0005e2000c10110c */
[----:B------:R-:W-:Y:S02]  /*a100*/  ISETP.LT.OR P2, PT, R3, 0x41, !P1 ;  /* 0x000000410300780c */ /* 0x000fe40004f41670 */
[----:B0-----:R-:W-:Y:S01]  /*a110*/  F2FP.SATFINITE.E4M3.F32.PACK_AB_MERGE_C R5, RZ, R56, RZ ;  /* 0x00000038ff05723e */ /* 0x001fe200048070ff */
[----:B------:R-:W-:Y:S01]  /*a120*/  @!P3 STG.E.U8 desc[UR12][R8.64+0x39], R55 ;  /* 0x000039370800b986 */ /* 0x000fe2000c10110c */
[----:B-1----:R-:W-:-:S02]  /*a130*/  F2FP.SATFINITE.E4M3.F32.PACK_AB_MERGE_C R7, RZ, R58, RZ ;  /* 0x0000003aff07723e */ /* 0x002fc400048070ff */
[C---:B------:R-:W-:Y:S01]  /*a140*/  ISETP.LT.OR P3, PT, R3.reuse, 0x49, !P1 ;  /* 0x000000490300780c */ /* 0x040fe20004f61670 */
[----:B------:R-:W-:Y:S01]  /*a150*/  @!P4 STG.E.U8 desc[UR12][R10.64+0x41], R57 ;  /* 0x000041390a00c986 */ /* 0x000fe2000c10110c */
[----:B------:R-:W-:Y:S02]  /*a160*/  ISETP.LT.OR P4, PT, R3, 0x4a, !P1 ;  /* 0x0000004a0300780c */ /* 0x000fe40004f81670 */
[----:B--2---:R-:W-:-:S03]  /*a170*/  F2FP.SATFINITE.E4M3.F32.PACK_AB_MERGE_C R13, RZ, R64, RZ ;  /* 0x00000040ff0d723e */ /* 0x004fc600048070ff */
[----:B------:R0:W-:Y:S01]  /*a180*/  @!P2 STG.E.U8 desc[UR12][R10.64+0x40], R5 ;  /* 0x000040050a00a986 */ /* 0x0001e2000c10110c */
[----:B------:R-:W-:-:S03]  /*a190*/  ISETP.LT.OR P2, PT, R3, 0x51, !P1 ;  /* 0x000000510300780c */ /* 0x000fc60004f41670 */
[----:B------:R1:W-:Y:S01]  /*a1a0*/  @!P5 STG.E.U8 desc[UR12][R8.64+0x40], R7 ;  /* 0x000040070800d986 */ /* 0x0003e2000c10110c */
[----:B------:R-:W-:-:S03]  /*a1b0*/  ISETP.LT.OR P5, PT, R3, 0x49, !P0 ;  /* 0x000000490300780c */ /* 0x000fc600047a1670 */
[----:B------:R-:W-:Y:S01]  /*a1c0*/  @!P6 STG.E.U8 desc[UR12][R8.64+0x41], R59 ;  /* 0x0000413b0800e986 */ /* 0x000fe2000c10110c */
[C---:B------:R-:W-:Y:S02]  /*a1d0*/  ISETP.LT.OR P6, PT, R3.reuse, 0x4a, !P0 ;  /* 0x0000004a0300780c */ /* 0x040fe400047c1670 */
[----:B0-----:R-:W-:Y:S01]  /*a1e0*/  F2FP.SATFINITE.E4M3.F32.PACK_AB_MERGE_C R5, RZ, R60, RZ ;  /* 0x0000003cff05723e */ /* 0x001fe200048070ff */
[----:B------:R-:W-:Y:S01]  /*a1f0*/  @!P4 STG.E.U8 desc[UR12][R10.64+0x49], R61 ;  /* 0x0000493d0a00c986 */ /* 0x000fe2000c10110c */
[C---:B------:R-:W-:Y:S02]  /*a200*/  ISETP.LT.OR P4, PT, R3.reuse, 0x52, !P0 ;  /* 0x000000520300780c */ /* 0x040fe40004781670 */
[----:B-1----:R-:W-:Y:S01]  /*a210*/  F2FP.SATFINITE.E4M3.F32.PACK_AB_MERGE_C R7, RZ, R62, RZ ;  /* 0x0000003eff07723e */ /* 0x002fe200048070ff */
[----:B------:R0:W-:Y:S01]  /*a220*/  @!P3 STG.E.U8 desc[UR12][R10.64+0x48], R5 ;  /* 0x000048050a00b986 */ /* 0x0001e2000c10110c */
[----:B------:R-:W-:-:S03]  /*a230*/  ISETP.LT.OR P3, PT, R3, 0x52, !P1 ;  /* 0x000000520300780c */ /* 0x000fc60004f61670 */
[----:B------:R1:W-:Y:S01]  /*a240*/  @!P5 STG.E.U8 desc[UR12][R8.64+0x48], R7 ;  /* 0x000048070800d986 */ /* 0x0003e2000c10110c */
[----:B------:R-:W-:-:S03]  /*a250*/  ISETP.LT.OR P5, PT, R3, 0x59, !P1 ;  /* 0x000000590300780c */ /* 0x000fc60004fa1670 */
[----:B------:R-:W-:Y:S01]  /*a260*/  @!P6 STG.E.U8 desc[UR12][R8.64+0x49], R63 ;  /* 0x0000493f0800e986 */ /* 0x000fe2000c10110c */
[----:B------:R-:W-:-:S03]  /*a270*/  ISETP.LT.OR P6, PT, R3, 0x5a, !P1 ;  /* 0x0000005a0300780c */ /* 0x000fc60004fc1670 */
[----:B------:R2:W-:Y:S01]  /*a280*/  @!P2 STG.E.U8 desc[UR12][R10.64+0x50], R13 ;  /* 0x0000500d0a00a986 */ /* 0x0005e2000c10110c */
[C---:B------:R-:W-:Y:S02]  /*a290*/  ISETP.LT.OR P2, PT, R3.reuse, 0x51, !P0 ;  /* 0x000000510300780c */ /* 0x040fe40004741670 */
[----:B0-----:R-:W-:Y:S01]  /*a2a0*/  F2FP.SATFINITE.E4M3.F32.PACK_AB_MERGE_C R5, RZ, R66, RZ ;  /* 0x00000042ff05723e */ /* 0x001fe200048070ff */
[----:B------:R-:W-:Y:S01]  /*a2b0*/  @!P3 STG.E.U8 desc[UR12][R10.64+0x51], R65 ;  /* 0x000051410a00b986 */ /* 0x000fe2000c10110c */
[----:B-1----:R-:W-:Y:S02]  /*a2c0*/  F2FP.SATFINITE.E4M3.F32.PACK_AB_MERGE_C R7, RZ, R68, RZ ;  /* 0x00000044ff07723e */ /* 0x002fe400048070ff */
        /* <DEDUP_REMOVED lines=21> */
[----:B------:R-:W-:Y:S02]  /*a420*/  ISETP.LT.OR P6, PT, R3, 0x62, !P0 ;  /* 0x000000620300780c */ /* 0x000fe400047c1670 */
[----:B0-----:R-:W-:Y:S02]  /*a430*/  F2FP.SATFINITE.E4M3.F32.PACK_AB_MERGE_C R5, RZ, R76, RZ ;  /* 0x0000004cff05723e */ /* 0x001fe400048070ff */
[----:B-1----:R-:W-:Y:S02]  /*a440*/  F2FP.SATFINITE.E4M3.F32.PACK_AB_MERGE_C R7, RZ, R78, RZ ;  /* 0x0000004eff07723e */ /* 0x002fe400048070ff */
[----:B--2---:R-:W-:-:S07]  /*a450*/  F2FP.SATFINITE.E4M3.F32.PACK_AB_MERGE_C R13, RZ, R80, RZ ;  /* 0x00000050ff0d723e */ /* 0x004fce00048070ff */
[----:B------:R-:W-:Y:S01]  /*a460*/  @!P6 STG.E.U8 desc[UR12][R8.64+0x61], R75 ;  /* 0x0000614b0800e986 */ /* 0x000fe2000c10110c */
[----:B------:R-:W-:-:S03]  /*a470*/  ISETP.LT.OR P6, PT, R3, 0x71, !P1 ;  /* 0x000000710300780c */ /* 0x000fc60004fc1670 */
[----:B------:R0:W-:Y:S01]  /*a480*/  @!P2 STG.E.U8 desc[UR12][R10.64+0x68], R5 ;  /* 0x000068050a00a986 */ /* 0x0001e2000c10110c */
[----:B------:R-:W-:-:S03]  /*a490*/  ISETP.LT.OR P2, PT, R3, 0x72, !P1 ;  /* 0x000000720300780c */ /* 0x000fc60004f41670 */
[----:B------:R-:W-:Y:S01]  /*a4a0*/  @!P5 STG.E.U8 desc[UR12][R10.64+0x69], R77 ;  /* 0x0000694d0a00d986 */ /* 0x000fe2000c10110c */
[----:B------:R-:W-:-:S03]  /*a4b0*/  ISETP.LT.OR P5, PT, R3, 0x71, !P0 ;  /* 0x000000710300780c */ /* 0x000fc600047a1670 */
[----:B------:R1:W-:Y:S01]  /*a4c0*/  @!P3 STG.E.U8 desc[UR12][R8.64+0x68], R7 ;  /* 0x000068070800b986 */ /* 0x0003e2000c10110c */
[C---:B------:R-:W-:Y:S02]  /*a4d0*/  ISETP.LT.OR P3, PT, R3.reuse, 0x79, !P1 ;  /* 0x000000790300780c */ /* 0x040fe40004f61670 */
[C---:B------:R-:W-:Y:S01]  /*a4e0*/  ISETP.LT.OR P1, PT, R3.reuse, 0x7a, !P1 ;  /* 0x0000007a0300780c */ /* 0x040fe20004f21670 */
[----:B------:R-:W-:Y:S01]  /*a4f0*/  @!P4 STG.E.U8 desc[UR12][R8.64+0x69], R79 ;  /* 0x0000694f0800c986 */ /* 0x000fe2000c10110c */
[C---:B------:R-:W-:Y:S02]  /*a500*/  ISETP.LT.OR P4, PT, R3.reuse, 0x72, !P0 ;  /* 0x000000720300780c */ /* 0x040fe40004781670 */
[----:B0-----:R-:W-:Y:S01]  /*a510*/  F2FP.SATFINITE.E4M3.F32.PACK_AB_MERGE_C R5, RZ, R84, RZ ;  /* 0x00000054ff05723e */ /* 0x001fe200048070ff */
[----:B------:R0:W-:Y:S01]  /*a520*/  @!P6 STG.E.U8 desc[UR12][R10.64+0x70], R13 ;  /* 0x0000700d0a00e986 */ /* 0x0001e2000c10110c */
[C---:B------:R-:W-:Y:S02]  /*a530*/  ISETP.LT.OR P6, PT, R3.reuse, 0x79, !P0 ;  /* 0x000000790300780c */ /* 0x040fe400047c1670 */
[----:B------:R-:W-:Y:S01]  /*a540*/  ISETP.LT.OR P0, PT, R3, 0x7a, !P0 ;  /* 0x0000007a0300780c */ /* 0x000fe20004701670 */
[----:B------:R2:W-:Y:S01]  /*a550*/  @!P2 STG.E.U8 desc[UR12][R10.64+0x71], R81 ;  /* 0x000071510a00a986 */ /* 0x0005e2000c10110c */
[----:B------:R-:W-:-:S02]  /*a560*/  F2FP.SATFINITE.E4M3.F32.PACK_AB_MERGE_C R3, RZ, R82, RZ ;  /* 0x00000052ff03723e */ /* 0x000fc400048070ff */
[----:B-1----:R-:W-:-:S03]  /*a570*/  F2FP.SATFINITE.E4M3.F32.PACK_AB_MERGE_C R7, RZ, R86, RZ ;  /* 0x00000056ff07723e */ /* 0x002fc600048070ff */
[----:B------:R2:W-:Y:S01]  /*a580*/  @!P5 STG.E.U8 desc[UR12][R8.64+0x70], R3 ;  /* 0x000070030800d986 */ /* 0x0005e2000c10110c */
[----:B0-----:R-:W-:-:S03]  /*a590*/  F2FP.SATFINITE.E4M3.F32.PACK_AB_MERGE_C R13, RZ, R0, RZ ;  /* 0x00000000ff0d723e */ /* 0x001fc600048070ff */
[----:B------:R2:W-:Y:S04]  /*a5a0*/  @!P4 STG.E.U8 desc[UR12][R8.64+0x71], R83 ;  /* 0x000071530800c986 */ /* 0x0005e8000c10110c */
[----:B------:R2:W-:Y:S04]  /*a5b0*/  @!P3 STG.E.U8 desc[UR12][R10.64+0x78], R5 ;  /* 0x000078050a00b986 */ /* 0x0005e8000c10110c */
[----:B------:R2:W-:Y:S04]  /*a5c0*/  @!P1 STG.E.U8 desc[UR12][R10.64+0x79], R85 ;  /* 0x000079550a009986 */ /* 0x0005e8000c10110c */
[----:B------:R2:W-:Y:S01]  /*a5d0*/  @!P6 STG.E.U8 desc[UR12][R8.64+0x78], R7 ;  /* 0x000078070800e986 */ /* 0x0005e2000c10110c */
[----:B------:R-:W-:Y:S05]  /*a5e0*/  @P0 EXIT ;  /* 0x000000000000094d */ /* 0x000fea0003800000 */
[----:B------:R-:W-:Y:S01]  /*a5f0*/  STG.E.U8 desc[UR12][R8.64+0x79], R13 ;  /* 0x0000790d08007986 */ /* 0x000fe2000c10110c */
[----:B------:R-:W-:Y:S05]  /*a600*/  EXIT ;  /* 0x000000000000794d */ /* 0x000fea0003800000 */
.L_x_14:
[----:B------:R-:W-:-:S13]  /*a610*/  ISETP.NE.AND P0, PT, R7, RZ, PT ;  /* 0x000000ff0700720c */ /* 0x000fda0003f05270 */
[----:B------:R-:W-:Y:S05]  /*a620*/  @P0 EXIT ;  /* 0x000000000000094d */ /* 0x000fea0003800000 */
[----:B------:R-:W-:-:S13]  /*a630*/  ELECT P0, URZ, PT ;  /* 0x00000000003f782f */ /* 0x000fda0003800000 */
[----:B------:R-:W-:Y:S05]  /*a640*/  @!P0 BRA `(.L_x_285) ;  /* 0x00000008000c8947 */ /* 0x000fea0003800000 */
[----:B------:R-:W-:-:S13]  /*a650*/  ISETP.GE.AND P0, PT, R5, 0x1, PT ;  /* 0x000000010500780c */ /* 0x000fda0003f06270 */
[----:B------:R-:W-:Y:S05]  /*a660*/  @!P0 BRA `(.L_x_285) ;  /* 0x0000000800048947 */ /* 0x000fea0003800000 */
[----:B------:R-:W2:Y:S01]  /*a670*/  S2R R15, SR_CgaCtaId ;  /* 0x00000000000f7919 */ /* 0x000ea20000008800 */
[----:B------:R-:W-:Y:S01]  /*a680*/  IMAD.SHL.U32 R21, R12, 0x80, RZ ;  /* 0x000000800c157824 */ /* 0x000fe200078e00ff */
[----:B------:R-:W-:Y:S01]  /*a690*/  ULDC UR4, c[0x0][0x384] ;  /* 0x0000e10000047ab9 */ /* 0x000fe20000000800 */
[----:B------:R-:W-:Y:S01]  /*a6a0*/  LOP3.LUT P0, RZ, R11, 0x1f, RZ, 0xc0, !PT ;  /* 0x0000001f0bff7812 */ /* 0x000fe2000780c0ff */
[----:B------:R-:W-:Y:S01]  /*a6b0*/  ULDC UR5, c[0x0][0x388] ;  /* 0x0000e20000057ab9 */ /* 0x000fe20000000800 */
[----:B------:R-:W-:Y:S01]  /*a6c0*/  IMAD.HI.U32 R3, R21, UR4, RZ ;  /* 0x0000000415037c27 */ /* 0x000fe2000f8e00ff */
[C---:B------:R-:W-:Y:S02]  /*a6d0*/  ISETP.NE.AND P1, PT, R14.reuse, RZ, PT ;  /* 0x000000ff0e00720c */ /* 0x040fe40003f25270 */
[----:B01----:R-:W-:Y:S02]  /*a6e0*/  CS2R R8, SRZ ;  /* 0x0000000000087805 */ /* 0x003fe4000001ff00 */
[----:B------:R-:W-:Y:S01]  /*a6f0*/  ISETP.NE.OR P0, PT, R14, RZ, !P0 ;  /* 0x000000ff0e00720c */ /* 0x000fe20004705670 */
[----:B------:R-:W-:Y:S01]  /*a700*/  VIADD R25, R5, 0x1 ;  /* 0x0000000105197836 */ /* 0x000fe20000000000 */
[----:B------:R-:W-:Y:S01]  /*a710*/  LOP3.LUT R24, R4, 0x2, RZ, 0xfc, !PT ;  /* 0x0000000204187812 */ /* 0x000fe200078efcff */
[----:B------:R-:W-:Y:S01]  /*a720*/  IMAD.MOV.U32 R6, RZ, RZ, 0x1 ;  /* 0x00000001ff067424 */ /* 0x000fe200078e00ff */
[----:B------:R-:W-:Y:S01]  /*a730*/  CS2R R10, SRZ ;  /* 0x00000000000a7805 */ /* 0x000fe2000001ff00 */
[----:B------:R-:W-:Y:S01]  /*a740*/  IMAD.MOV.U32 R7, RZ, RZ, RZ ;  /* 0x000000ffff077224 */ /* 0x000fe200078e00ff */
[----:B------:R-:W-:Y:S01]  /*a750*/  SHF.R.U32.HI R3, RZ, UR5, R3 ;  /* 0x00000005ff037c19 */ /* 0x000fe20008011603 */
[----:B--2--5:R-:W-:-:S05]  /*a760*/  IMAD.SHL.U32 R0, R15, 0x40, RZ ;  /* 0x000000400f007824 */ /* 0x024fca00078e00ff */
[----:B------:R-:W-:-:S05]  /*a770*/  LOP3.LUT R0, R0, 0x40, RZ, 0xc0, !PT ;  /* 0x0000004000007812 */ /* 0x000fca00078ec0ff */
[----:B---3--:R-:W-:Y:S02]  /*a780*/  IMAD R2, R13, 0x80, R0 ;  /* 0x000000800d027824 */ /* 0x008fe400078e0200 */
[----:B------:R-:W-:-:S07]  /*a790*/  IMAD.SHL.U32 R0, R15, 0x800, RZ ;  /* 0x000008000f007824 */ /* 0x000fce00078e00ff */
.L_x_289:
[----:B------:R-:W0:Y:S01]  /*a7a0*/  S2R R13, SR_CgaCtaId ;  /* 0x00000000000d7919 */ /* 0x000e220000008800 */
[----:B------:R-:W-:-:S04]  /*a7b0*/  MOV R12, 0x400 ;  /* 0x00000400000c7802 */ /* 0x000fc80000000f00 */
[----:B0-----:R-:W-:Y:S02]  /*a7c0*/  LEA R20, R13, R12, 0x18 ;  /* 0x0000000c0d147211 */ /* 0x001fe400078ec0ff */
[----:B------:R-:W-:-:S03]  /*a7d0*/  SHF.L.U32 R12, R6, 0x1f, RZ ;  /* 0x0000001f060c7819 */ /* 0x000fc600000006ff */
[----:B------:R-:W-:-:S07]  /*a7e0*/  IMAD R17, R7, 0x8, R20 ;  /* 0x0000000807117824 */ /* 0x000fce00078e0214 */
.L_x_286:
[----:B0-----:R0:W1:Y:S02]  /*a7f0*/  SYNCS.PHASECHK.TRANS64.TRYWAIT P2, [R17+URZ+0x380e0], R12 ;  /* 0x0380e00c110075a7 */ /* 0x001064000804017f */
[----:B-1----:R-:W-:Y:S05]  /*a800*/  @!P2 NANOSLEEP.SYNCS 0x989680 ;  /* 0x009896800000a95d */ /* 0x002fea0003900000 */
[----:B------:R-:W1:Y:S02]  /*a810*/  @!P2 SYNCS.PHASECHK.TRANS64 P2, [R17+URZ+0x380e0], R12 ;  /* 0x0380e00c1100a5a7 */ /* 0x000e64000804007f */
[----:B-1----:R-:W-:Y:S05]  /*a820*/  @!P2 BRA `(.L_x_286) ;  /* 0xfffffffc00f0a947 */ /* 0x002fea000383ffff */
[----:B0-----:R-:W0:Y:S02]  /*a830*/  @!P1 LDC R12, c[0x0][0x580] ;  /* 0x00016000ff0c9b82 */ /* 0x001e240000000800 */
[----:B0-----:R0:W-:Y:S02]  /*a840*/  @!P1 SYNCS.ARRIVE.TRANS64 RZ, [R17+URZ+0x38000], R12 ;  /* 0x0380000c11ff99a7 */ /* 0x0011e4000800003f */
[----:B0-----:R-:W-:-:S04]  /*a850*/  PRMT R12, R24, 0x9910, RZ ;  /* 0x00009910180c7816 */ /* 0x001fc800000000ff */
[----:B------:R-:W-:-:S13]  /*a860*/  ISETP.NE.AND P2, PT, R12, 0x2, PT ;  /* 0x000000020c00780c */ /* 0x000fda0003f45270 */
[----:B------:R-:W-:Y:S05]  /*a870*/  @P2 BRA `(.L_x_287) ;  /* 0x0000000000042947 */ /* 0x000fea0003800000 */
[----:B------:R-:W-:Y:S01]  /*a880*/  BPT.TRAP 0x1 ;  /* 0x000000040000795c */ /* 0x000fe20000300000 */
.L_x_287:
[----:B------:R-:W-:Y:S05]  /*a890*/  @P0 BRA `(.L_x_288) ;  /* 0x0000000000040947 */ /* 0x000fea0003800000 */
[----:B------:R-:W-:Y:S01]  /*a8a0*/  BPT.TRAP 0x1 ;  /* 0x000000040000795c */ /* 0x000fe20000300000 */
.L_x_288:
[----:B------:R-:W0:Y:S01]  /*a8b0*/  LDC R16, c[0x0][0x380] ;  /* 0x0000e000ff107b82 */ /* 0x000e220000000800 */
[----:B------:R-:W-:Y:S01]  /*a8c0*/  R2UR UR4, R3 ;  /* 0x00000000030472ca */ /* 0x000fe200000e0000 */
[----:B------:R-:W-:Y:S01]  /*a8d0*/  ULDC UR16, c[0x0][0x38c] ;  /* 0x0000e30000107ab9 */ /* 0x000fe20000000800 */
[----:B------:R-:W-:Y:S01]  /*a8e0*/  R2UR UR14, R21 ;  /* 0x00000000150e72ca */ /* 0x000fe200000e0000 */
[----:B------:R-:W-:Y:S01]  /*a8f0*/  UISETP.NE.AND UP0, UPT, UR16, 0x1, UPT ;  /* 0x000000011000788c */ /* 0x000fe2000bf05270 */
[----:B------:R-:W-:Y:S01]  /*a900*/  R2UR UR17, R17 ;  /* 0x00000000111172ca */ /* 0x000fe200000e0000 */
[----:B------:R-:W-:Y:S01]  /*a910*/  ULDC UR24, c[0x0][0x398] ;  /* 0x0000e60000187ab9 */ /* 0x000fe20000000800 */
[----:B------:R-:W-:Y:S01]  /*a920*/  VIADD R17, R11, 0x1 ;  /* 0x000000010b117836 */ /* 0x000fe20000000000 */
[----:B------:R-:W1:Y:S01]  /*a930*/  LDC.64 R12, c[0x0][0x3f8] ;  /* 0x0000fe00ff0c7b82 */ /* 0x000e620000000a00 */
[----:B------:R-:W-:Y:S01]  /*a940*/  R2UR UR30, R20 ;  /* 0x00000000141e72ca */ /* 0x000fe200000e0000 */
[----:B------:R-:W-:Y:S01]  /*a950*/  ULDC UR13, c[0x0][0x3ec] ;  /* 0x0000fb00000d7ab9 */ /* 0x000fe20000000800 */
[----:B------:R-:W-:Y:S01]  /*a960*/  R2UR UR18, R10 ;  /* 0x000000000a1272ca */ /* 0x000fe200000e0000 */
[----:B------:R-:W-:Y:S01]  /*a970*/  VIADD R25, R25, 0xffffffff ;  /* 0xffffffff19197836 */ /* 0x000fe20000000000 */
[----:B------:R-:W-:Y:S01]  /*a980*/  ULDC.64 UR28, c[0x0][0x198] ;  /* 0x00006600001c7ab9 */ /* 0x000fe20000000a00 */
[----:B------:R-:W-:Y:S01]  /*a990*/  ULDC.64 UR20, c[0x0][0x3f0] ;  /* 0x0000fc0000147ab9 */ /* 0x000fe20000000a00 */
[----:B------:R-:W-:Y:S01]  /*a9a0*/  @UP0 ULDC.64 UR8, c[0x0][0x390] ;  /* 0x0000e40000080ab9 */ /* 0x000fe20000000a00 */
[----:B------:R-:W2:Y:S01]  /*a9b0*/  LDC.64 R18, c[0x0][0x3d0] ;  /* 0x0000f400ff127b82 */ /* 0x000ea20000000a00 */
[----:B------:R-:W-:Y:S01]  /*a9c0*/  ISETP.GT.AND P6, PT, R25, 0x1, PT ;  /* 0x000000011900780c */ /* 0x000fe20003fc4270 */
[----:B------:R-:W-:Y:S01]  /*a9d0*/  UIADD3 UR17, UR17, 0x38000, URZ ;  /* 0x0003800011117890 */ /* 0x000fe2000fffe03f */
[----:B------:R-:W-:Y:S01]  /*a9e0*/  UMOV UR31, 0x30000 ;  /* 0x00030000001f7882 */ /* 0x000fe20000000000 */
[----:B------:R-:W-:Y:S01]  /*a9f0*/  UMOV UR26, 0x0 ;  /* 0x00000000001a7882 */ /* 0x000fe20000000000 */
[----:B------:R-:W-:Y:S01]  /*aa00*/  UMOV UR27, 0x10000000 ;  /* 0x10000000001b7882 */ /* 0x000fe20000000000 */
[----:B0-----:R-:W-:-:S02]  /*aa10*/  ISETP.NE.AND P2, PT, R16, 0x1, PT ;  /* 0x000000011000780c */ /* 0x001fc40003f45270 */
[----:B------:R-:W0:Y:S01]  /*aa20*/  LDC R14, c[0x0][0x400] ;  /* 0x00010000ff0e7b82 */ /* 0x000e220000000800 */
[----:B------:R-:W-:-:S07]  /*aa30*/  USHF.L.U32 UR18, UR18, 0x5, URZ ;  /* 0x0000000512127899 */ /* 0x000fce000800063f */
[----:B------:R-:W3:Y:S03]  /*aa40*/  LDC.64 R22, c[0x0][0x3e0] ;  /* 0x0000f800ff167b82 */ /* 0x000ee60000000a00 */
[----:B------:R-:W-:Y:S01]  /*aa50*/  @P2 IMAD.U32 R15, RZ, RZ, UR4 ;  /* 0x00000004ff0f2e24 */ /* 0x000fe2000f8e00ff */
[----:B------:R-:W-:Y:S02]  /*aa60*/  ULDC.64 UR4, c[0x0][0x3c8] ;  /* 0x0000f20000047ab9 */ /* 0x000fe40000000a00 */
[----:B-1----:R-:W-:Y:S02]  /*aa70*/  IMAD R12, R11, UR5, R12 ;  /* 0x000000050b0c7c24 */ /* 0x002fe4000f8e020c */
[----:B------:R-:W-:Y:S01]  /*aa80*/  @P2 R2UR UR14, R15 ;  /* 0x000000000f0e22ca */ /* 0x000fe200000e0000 */
[----:B------:R-:W-:Y:S02]  /*aa90*/  VIADD R15, R10, 0x1 ;  /* 0x000000010a0f7836 */ /* 0x000fe40000000000 */
[----:B--2---:R-:W-:-:S03]  /*aaa0*/  IMAD R13, R9, R18, R13 ;  /* 0x00000012090d7224 */ /* 0x004fc600078e020d */
[----:B------:R-:W-:Y:S01]  /*aab0*/  ISETP.NE.AND P2, PT, R15, UR15, PT ;  /* 0x0000000f0f007c0c */ /* 0x000fe2000bf45270 */
[----:B0-----:R-:W-:Y:S02]  /*aac0*/  IMAD R14, R8, R19, R14 ;  /* 0x00000013080e7224 */ /* 0x001fe400078e020e */
[----:B------:R-:W-:Y:S01]  /*aad0*/  IMAD.U32 R13, R13, 0x20, R12 ;  /* 0x000000200d0d7824 */ /* 0x000fe200078e000c */
[----:B------:R-:W-:Y:S01]  /*aae0*/  SEL R10, R15, RZ, P2 ;  /* 0x000000ff0f0a7207 */ /* 0x000fe20001000000 */
[----:B------:R-:W-:Y:S02]  /*aaf0*/  VIADD R12, R9, 0x1 ;  /* 0x00000001090c7836 */ /* 0x000fe40000000000 */
[----:B------:R-:W-:Y:S01]  /*ab00*/  UIMAD.WIDE.U32 UR6, UR14, UR8, URZ ;  /* 0x000000080e0672a5 */ /* 0x000fe2000f8e003f */
[----:B------:R-:W-:Y:S01]  /*ab10*/  IMAD.U32 R14, R14, 0x400, R13 ;  /* 0x000004000e0e7824 */ /* 0x000fe200078e000d */
[----:B------:R-:W-:Y:S01]  /*ab20*/  UIADD3 UR6, -UR14, URZ, URZ ;  /* 0x0000003f0e067290 */ /* 0x000fe2000fffe13f */
[----:B------:R-:W-:Y:S01]  /*ab30*/  IMAD.SHL.U32 R13, R7, 0x1000, RZ ;  /* 0x00001000070d7824 */ /* 0x000fe200078e00ff */
[----:B------:R-:W-:Y:S01]  /*ab40*/  UMOV UR5, UR14 ;  /* 0x0000000e00057c82 */ /* 0x000fe20008000000 */
[----:B------:R-:W-:Y:S01]  /*ab50*/  @UP0 USHF.R.U32.HI UR5, URZ, UR9, UR7 ;  /* 0x000000093f050299 */ /* 0x000fe20008011607 */
[----:B------:R-:W-:Y:S01]  /*ab60*/  @P2 IMAD.MOV R17, RZ, RZ, R11 ;  /* 0x000000ffff112224 */ /* 0x000fe200078e020b */
[----:B------:R-:W-:Y:S01]  /*ab70*/  UISETP.NE.AND UP0, UPT, UR24, 0x1, UPT ;  /* 0x000000011800788c */ /* 0x000fe2000bf05270 */
[----:B------:R-:W-:Y:S01]  /*ab80*/  IMAD R16, R16, UR6, R21 ;  /* 0x0000000610107c24 */ /* 0x000fe2000f8e0215 */
[----:B------:R-:W-:Y:S01]  /*ab90*/  R2UR UR25, R14 ;  /* 0x000000000e1972ca */ /* 0x000fe200000e0000 */
[----:B------:R-:W-:Y:S01]  /*aba0*/  IMAD.IADD R20, R20, 0x1, R13 ;  /* 0x0000000114147824 */ /* 0x000fe200078e020d */
[----:B---3--:R-:W-:Y:S01]  /*abb0*/  ISETP.NE.AND P3, PT, R17, R22, PT ;  /* 0x000000161100720c */ /* 0x008fe20003f65270 */
[----:B------:R-:W-:Y:S01]  /*abc0*/  UMOV UR22, UR5 ;  /* 0x0000000500167c82 */ /* 0x000fe20008000000 */
[----:B------:R-:W-:Y:S01]  /*abd0*/  R2UR UR19, R16 ;  /* 0x00000000101372ca */ /* 0x000fe200000e0000 */
[----:B------:R-:W-:Y:S01]  /*abe0*/  ULDC.64 UR8, c[0x0][0x3c0] ;  /* 0x0000f00000087ab9 */ /* 0x000fe20000000a00 */
[----:B------:R-:W-:Y:S01]  /*abf0*/  LOP3.LUT R13, R13, 0x800, R0, 0xf8, !PT ;  /* 0x000008000d0d7812 */ /* 0x000fe200078ef800 */
[----:B------:R-:W-:Y:S01]  /*ac00*/  UIADD3 UR7, -UR5, URZ, URZ ;  /* 0x0000003f05077290 */ /* 0x000fe2000fffe13f */
[----:B------:R-:W-:Y:S01]  /*ac10*/  VIADD R7, R7, 0x1 ;  /* 0x0000000107077836 */ /* 0x000fe20000000000 */
[----:B------:R-:W-:Y:S01]  /*ac20*/  @UP0 ULDC UR10, c[0x0][0x39c] ;  /* 0x0000e700000a0ab9 */ /* 0x000fe20000000800 */
[----:B------:R-:W-:Y:S01]  /*ac30*/  @UP0 ULDC UR12, c[0x0][0x3a0] ;  /* 0x0000e800000c0ab9 */ /* 0x000fe20000000800 */
[----:B------:R-:W-:Y:S01]  /*ac40*/  UIMAD.WIDE.U32 UR10, UR5, UR10, URZ ;  /* 0x0000000a050a72a5 */ /* 0x000fe2000f8e003f */
[----:B------:R-:W-:Y:S01]  /*ac50*/  R2UR UR23, R13 ;  /* 0x000000000d1772ca */ /* 0x000fe200000e0000 */
[----:B------:R-:W-:Y:S01]  /*ac60*/  UIMAD UR7, UR16, UR7, UR14 ;  /* 0x00000007100772a4 */ /* 0x000fe2000f8e020e */
[----:B------:R-:W-:Y:S01]  /*ac70*/  R2UR UR16, R20 ;  /* 0x00000000141072ca */ /* 0x000fe200000e0000 */
[----:B------:R-:W-:Y:S01]  /*ac80*/  @UP0 USHF.R.U32.HI UR22, URZ, UR12, UR11 ;  /* 0x0000000c3f160299 */ /* 0x000fe2000801160b */
[----:B------:R-:W-:Y:S01]  /*ac90*/  @P3 IMAD.MOV R12, RZ, RZ, R9 ;  /* 0x000000ffff0c3224 */ /* 0x000fe200078e0209 */
[----:B------:R-:W-:Y:S01]  /*aca0*/  UIMAD UR19, UR19, UR8, UR13 ;  /* 0x00000008131372a4 */ /* 0x000fe2000f8e020d */
[----:B------:R-:W-:Y:S01]  /*acb0*/  R2UR UR12, R11 ;  /* 0x000000000b0c72ca */ /* 0x000fe200000e0000 */
[----:B------:R-:W-:Y:S01]  /*acc0*/  UIADD3 UR8, -UR22, URZ, URZ ;  /* 0x0000003f16087290 */ /* 0x000fe2000fffe13f */
[----:B------:R-:W-:Y:S01]  /*acd0*/  R2UR UR13, R9 ;  /* 0x00000000090d72ca */ /* 0x000fe200000e0000 */
[----:B------:R-:W-:Y:S01]  /*ace0*/  UIADD3 UR6, UP1, UR28, 0xf0, URZ ;  /* 0x000000f01c067890 */ /* 0x000fe2000ff3e03f */
[----:B------:R-:W-:Y:S01]  /*acf0*/  ISETP.NE.AND P4, PT, R12, R23, PT ;  /* 0x000000170c00720c */ /* 0x000fe20003f85270 */
[----:B------:R-:W-:Y:S01]  /*ad00*/  UIMAD UR5, UR24, UR8, UR5 ;  /* 0x00000008180572a4 */ /* 0x000fe2000f8e0205 */
[----:B------:R-:W-:Y:S01]  /*ad10*/  R2UR UR11, R2 ;  /* 0x00000000020b72ca */ /* 0x000fe200000e0000 */
[----:B------:R-:W-:Y:S01]  /*ad20*/  UIADD3 UR28, UP2, UR28, 0x270, URZ ;  /* 0x000002701c1c7890 */ /* 0x000fe2000ff5e03f */
[C---:B------:R-:W-:Y:S01]  /*ad30*/  R2UR UR14, R8.reuse ;  /* 0x00000000080e72ca */ /* 0x040fe200000e0000 */
[----:B------:R-:W-:Y:S01]  /*ad40*/  UIMAD UR20, UR7, UR9, UR20 ;  /* 0x00000009071472a4 */ /* 0x000fe2000f8e0214 */
[C---:B------:R-:W-:Y:S01]  /*ad50*/  ISETP.NE.AND P5, PT, R7.reuse, 0x1c, PT ;  /* 0x0000001c0700780c */ /* 0x040fe20003fa5270 */
[----:B------:R-:W-:Y:S01]  /*ad60*/  UIMAD UR21, UR5, UR4, UR21 ;  /* 0x00000004051572a4 */ /* 0x000fe2000f8e0215 */
[----:B------:R-:W-:Y:S01]  /*ad70*/  VIADD R13, R8, 0x1 ;  /* 0x00000001080d7836 */ /* 0x000fe20000000000 */
[----:B------:R-:W-:Y:S01]  /*ad80*/  UIADD3.X UR7, URZ, UR29, URZ, UP1, !UPT ;  /* 0x0000001d3f077290 */ /* 0x000fe20008ffe43f */
[----:B------:R-:W-:Y:S01]  /*ad90*/  SEL R9, RZ, 0x1, P5 ;  /* 0x00000001ff097807 */ /* 0x000fe20002800000 */
[----:B------:R-:W-:Y:S01]  /*ada0*/  UPRMT UR4, UR25, 0x5410, URZ ;  /* 0x0000541019047896 */ /* 0x000fe2000800003f */
[----:B------:R-:W-:Y:S01]  /*adb0*/  SEL R7, R7, RZ, P5 ;  /* 0x000000ff07077207 */ /* 0x000fe20002800000 */
[----:B------:R-:W-:Y:S01]  /*adc0*/  UIADD3 UR8, UR30, 0x1c000, UR23 ;  /* 0x0001c0001e087890 */ /* 0x000fe2000fffe017 */
[----:B------:R-:W-:Y:S01]  /*add0*/  @P4 IMAD.MOV R13, RZ, RZ, R8 ;  /* 0x000000ffff0d4224 */ /* 0x000fe200078e0208 */
[----:B------:R-:W-:Y:S01]  /*ade0*/  UIADD3.X UR29, URZ, UR29, URZ, UP2, !UPT ;  /* 0x0000001d3f1d7290 */ /* 0x000fe200097fe43f */
[----:B------:R-:W-:Y:S01]  /*adf0*/  LOP3.LUT R6, R6, R9, RZ, 0x3c, !PT ;  /* 0x0000000906067212 */ /* 0x000fe200078e3cff */
[----:B------:R-:W-:Y:S01]  /*ae00*/  UMOV UR9, UR17 ;  /* 0x0000001100097c82 */ /* 0x000fe20008000000 */
[----:B------:R-:W-:Y:S01]  /*ae10*/  UMOV UR10, UR18 ;  /* 0x00000012000a7c82 */ /* 0x000fe20008000000 */
[----:B------:R-:W-:Y:S01]  /*ae20*/  SEL R11, R17, RZ, P3 ;  /* 0x000000ff110b7207 */ /* 0x000fe20001800000 */
[----:B------:R4:W-:Y:S01]  /*ae30*/  UTMALDG.5D.IM2COL [UR16], [UR6], UR4 ;  /* 0x00000010060073b4 */ /* 0x0009e20008060004 */
[----:B------:R-:W-:Y:S01]  /*ae40*/  SEL R9, R12, RZ, P4 ;  /* 0x000000ff0c097207 */ /* 0x000fe20002000000 */
[----:B------:R-:W-:-:S02]  /*ae50*/  IMAD.MOV.U32 R8, RZ, RZ, R13 ;  /* 0x000000ffff087224 */ /* 0x000fc400078e000d */
[----:B------:R4:W-:Y:S02]  /*ae60*/  UTMALDG.5D.MULTICAST [UR8], [UR28], UR31, desc[UR26] ;  /* 0x00001a081c0073b4 */ /* 0x0009e4000802181f */
[----:B----4-:R-:W-:Y:S05]  /*ae70*/  @P6 BRA `(.L_x_289) ;  /* 0xfffffff800486947 */ /* 0x010fea000383ffff */
.L_x_285:
[----:B------:R-:W-:Y:S01]  /*ae80*/  ISETP.GE.U32.AND P2, PT, R5, 0x1c, PT ;  /* 0x0000001c0500780c */ /* 0x000fe20003f46070 */
[----:B------:R-:W-:Y:S05]  /*ae90*/  WARPSYNC.ALL ;  /* 0x0000000000007948 */ /* 0x000fea0003800000 */
[----:B------:R-:W-:-:S07]  /*aea0*/  ELECT P1, URZ, PT ;  /* 0x00000000003f782f */ /* 0x000fce0003820000 */
[----:B---3-5:R-:W-:-:S05]  /*aeb0*/  @P2 SHF.R.U32.HI R2, RZ, 0x2, R5 ;  /* 0x00000002ff022819 */ /* 0x028fca0000011605 */
[----:B------:R-:W-:-:S05]  /*aec0*/  @P2 IMAD.WIDE.U32 R2, R2, 0x24924925, RZ ;  /* 0x2492492502022825 */ /* 0x000fca00078e00ff */
[----:B------:R-:W-:-:S04]  /*aed0*/  @P2 LOP3.LUT R2, R3, 0x1, RZ, 0xc0, !PT ;  /* 0x0000000103022812 */ /* 0x000fc800078ec0ff */
[----:B------:R-:W-:Y:S01]  /*aee0*/  @P2 ISETP.NE.U32.AND P0, PT, R2, 0x1, PT ;  /* 0x000000010200280c */ /* 0x000fe20003f05070 */
[----:B------:R-:W-:-:S12]  /*aef0*/  @!P1 EXIT ;  /* 0x000000000000994d */ /* 0x000fd80003800000 */
[----:B------:R-:W-:Y:S01]  /*af00*/  LOP3.LUT R4, R4, 0x2, RZ, 0xfc, !PT ;  /* 0x0000000204047812 */ /* 0x000fe200078efcff */
[----:B--2---:R-:W-:Y:S01]  /*af10*/  IMAD.MOV.U32 R0, RZ, RZ, 0x1 ;  /* 0x00000001ff007424 */ /* 0x004fe200078e00ff */
[----:B------:R-:W-:Y:S02]  /*af20*/  @P2 ISETP.NE.U32.AND.EX P0, PT, RZ, RZ, PT, P0 ;  /* 0x000000ffff00220c */ /* 0x000fe40003f05100 */
[----:B------:R-:W-:Y:S02]  /*af30*/  ISETP.NE.AND P1, PT, R4, 0x3, PT ;  /* 0x000000030400780c */ /* 0x000fe40003f25270 */
[----:B------:R-:W-:-:S11]  /*af40*/  @P2 SEL R0, RZ, 0x1, !P0 ;  /* 0x00000001ff002807 */ /* 0x000fd60004000000 */
[----:B------:R-:W-:Y:S05]  /*af50*/  @!P1 BRA `(.L_x_290) ;  /* 0x0000000000049947 */ /* 0x000fea0003800000 */
[----:B------:R-:W-:Y:S01]  /*af60*/  BPT.TRAP 0x1 ;  /* 0x000000040000795c */ /* 0x000fe20000300000 */
.L_x_290:
[----:B------:R-:W2:Y:S01]  /*af70*/  S2R R7, SR_CgaCtaId ;  /* 0x0000000000077919 */ /* 0x000ea20000008800 */
[----:B------:R-:W-:Y:S02]  /*af80*/  SHF.R.U32.HI R2, RZ, 0x2, R5 ;  /* 0x00000002ff027819 */ /* 0x000fe40000011605 */
[----:B------:R-:W-:-:S03]  /*af90*/  MOV R4, 0x400 ;  /* 0x0000040000047802 */ /* 0x000fc60000000f00 */
[----:B------:R-:W-:-:S04]  /*afa0*/  IMAD.WIDE.U32 R2, R2, 0x24924925, RZ ;  /* 0x2492492502027825 */ /* 0x000fc800078e00ff */
[----:B------:R-:W-:Y:S01]  /*afb0*/  IMAD R2, R3, -0x1c, R5 ;  /* 0xffffffe403027824 */ /* 0x000fe200078e0205 */
[----:B------:R-:W-:Y:S02]  /*afc0*/  SHF.L.U32 R5, R0, 0x1f, RZ ;  /* 0x0000001f00057819 */ /* 0x000fe400000006ff */
[----:B--2---:R-:W-:-:S05]  /*afd0*/  LEA R4, R7, R4, 0x18 ;  /* 0x0000000407047211 */ /* 0x004fca00078ec0ff */
[----:B------:R-:W-:-:S04]  /*afe0*/  VIADD R3, R4, 0x380e0 ;  /* 0x000380e004037836 */ /* 0x000fc80000000000 */
[----:B------:R-:W-:-:S07]  /*aff0*/  IMAD R4, R2, 0x8, R3 ;  /* 0x0000000802047824 */ /* 0x000fce00078e0203 */
.L_x_291:
[----:B--2---:R2:W3:Y:S02]  /*b000*/  SYNCS.PHASECHK.TRANS64.TRYWAIT P0, [R4+URZ], R5 ;  /* 0x00000005040075a7 */ /* 0x0044e4000800017f */
[----:B---3--:R-:W-:Y:S05]  /*b010*/  @!P0 NANOSLEEP.SYNCS 0x989680 ;  /* 0x009896800000895d */ /* 0x008fea0003900000 */
[----:B------:R-:W3:Y:S02]  /*b020*/  @!P0 SYNCS.PHASECHK.TRANS64 P0, [R4+URZ], R5 ;  /* 0x00000005040085a7 */ /* 0x000ee4000800007f */
[----:B---3--:R-:W-:Y:S05]  /*b030*/  @!P0 BRA `(.L_x_291) ;  /* 0xfffffffc00f08947 */ /* 0x008fea000383ffff */
[----:B------:R-:W-:-:S05]  /*b040*/  VIADD R2, R2, 0x1 ;  /* 0x0000000102027836 */ /* 0x000fca0000000000 */
[----:B------:R-:W-:-:S04]  /*b050*/  ISETP.NE.AND P0, PT, R2, 0x1c, PT ;  /* 0x0000001c0200780c */ /* 0x000fc80003f05270 */
[----:B--2---:R-:W-:Y:S02]  /*b060*/  SEL R5, RZ, 0x1, P0 ;  /* 0x00000001ff057807 */ /* 0x004fe40000000000 */
[----:B------:R-:W-:Y:S02]  /*b070*/  SEL R2, R2, RZ, P0 ;  /* 0x000000ff02027207 */ /* 0x000fe40000000000 */
[----:B------:R-:W-:-:S03]  /*b080*/  LOP3.LUT R7, R0, R5, RZ, 0x3c, !PT ;  /* 0x0000000500077212 */ /* 0x000fc600078e3cff */
[----:B------:R-:W-:Y:S01]  /*b090*/  IMAD R0, R2, 0x8, R3 ;  /* 0x0000000802007824 */ /* 0x000fe200078e0203 */
[----:B------:R-:W-:-:S07]  /*b0a0*/  SHF.L.U32 R5, R7, 0x1f, RZ ;  /* 0x0000001f07057819 */ /* 0x000fce00000006ff */
.L_x_292:
        /* <DEDUP_REMOVED lines=11> */
.L_x_293:
        /* <DEDUP_REMOVED lines=11> */
.L_x_294:
        /* <DEDUP_REMOVED lines=11> */
.L_x_295:
        /* <DEDUP_REMOVED lines=11> */
.L_x_296:
        /* <DEDUP_REMOVED lines=11> */
.L_x_297:
        /* <DEDUP_REMOVED lines=11> */
.L_x_298:
        /* <DEDUP_REMOVED lines=11> */
.L_x_299:
        /* <DEDUP_REMOVED lines=11> */
.L_x_300:
        /* <DEDUP_REMOVED lines=11> */
.L_x_301:
        /* <DEDUP_REMOVED lines=11> */
.L_x_302:
        /* <DEDUP_REMOVED lines=11> */
.L_x_303:
        /* <DEDUP_REMOVED lines=11> */
.L_x_304:
        /* <DEDUP_REMOVED lines=11> */
.L_x_305:
        /* <DEDUP_REMOVED lines=11> */
.L_x_306:
        /* <DEDUP_REMOVED lines=11> */
.L_x_307:
        /* <DEDUP_REMOVED lines=11> */
.L_x_308:
        /* <DEDUP_REMOVED lines=11> */
.L_x_309:
        /* <DEDUP_REMOVED lines=11> */
.L_x_310:
        /* <DEDUP_REMOVED lines=11> */
.L_x_311:
        /* <DEDUP_REMOVED lines=11> */
.L_x_312:
        /* <DEDUP_REMOVED lines=11> */
.L_x_313:
        /* <DEDUP_REMOVED lines=11> */
.L_x_314:
        /* <DEDUP_REMOVED lines=11> */
.L_x_315:
        /* <DEDUP_REMOVED lines=11> */
.L_x_316:
        /* <DEDUP_REMOVED lines=11> */
.L_x_317:
        /* <DEDUP_REMOVED lines=11> */
.L_x_318:
[----:B--2---:R2:W3:Y:S02]  /*c290*/  SYNCS.PHASECHK.TRANS64.TRYWAIT P0, [R2+URZ], R3 ;  /* 0x00000003020075a7 */ /* 0x0044e4000800017f */
[----:B---3--:R-:W-:Y:S05]  /*c2a0*/  @!P0 NANOSLEEP.SYNCS 0x989680 ;  /* 0x009896800000895d */ /* 0x008fea0003900000 */
[----:B------:R-:W3:Y:S02]  /*c2b0*/  @!P0 SYNCS.PHASECHK.TRANS64 P0, [R2+URZ], R3 ;  /* 0x00000003020085a7 */ /* 0x000ee4000800007f */
[----:B---3--:R-:W-:Y:S05]  /*c2c0*/  @P0 EXIT ;  /* 0x000000000000094d */ /* 0x008fea0003800000 */
[----:B------:R-:W-:Y:S05]  /*c2d0*/  BRA `(.L_x_318) ;  /* 0xfffffffc00ec7947 */ /* 0x000fea000383ffff */
.L_x_319:
[----:B------:R-:W-:-:S00]  /*c2e0*/  BRA `(.L_x_319) ;  /* 0xfffffffc00fc7947 */ /* 0x000fc0000383ffff */
[----:B------:R-:W-:-:S00]  /*c2f0*/  NOP ;  /* 0x0000000000007918 */ /* 0x000fc00000000000 */
        /* <DEDUP_REMOVED lines=8> */
.L_x_320:


//--------------------- .nv.shared._ZN7cutlass13device_kernelINS_4conv6kernel13ConvUniversalINS1_16ConvProblemShapeILNS1_8OperatorE0ELi3EEENS1_10collective14CollectiveConvINS1_46MainloopSm90TmaGmmaWarpSpecializedImplicitGemmILS5_0ELi28ELi3EN4cute5tupleIJNSA_1CILi2EEENSC_ILi1EEESE_EEENS1_36KernelImplicitTmaWarpSpecializedSm90ELi1EEENSB_IJNSC_ILi128EEESI_NSB_IJNSC_ILi32EEEEEEEEENS_12float_e4m3_tESM_NSA_8TiledMMAINSA_8MMA_AtomIJNSA_4SM904GMMA31MMA_64x128x32_F32E4M3E4M3_SS_TNILNSQ_7ScaleInE1ELSS_1EEEEEENSA_6LayoutINSB_IJSE_SE_SE_EEENSB_IJNSC_ILi0EEESX_SX_EEEEENSB_IJNSA_10UnderscoreES10_S10_EEEEENS7_6detail26Sm90ImplicitGemmTileTraitsINSA_20SM90_TMA_LOAD_IM2COLENSA_14ComposedLayoutINSA_7SwizzleILi1ELi4ELi3EEENSA_18smem_ptr_flag_bitsILi8EEENSV_INSB_IJNSB_IJNSC_ILi8EEENSC_ILi16EEEEEENSB_IJSJ_SE_EEENSB_IJSE_NSC_ILi28EEEEEEEEENSB_IJNSB_IJSJ_NSC_ILi256EEEEEENSB_IJSE_SX_EEENSB_IJSX_NSC_ILi4096EEEEEEEEEEEEEvEENS14_INSA_23SM90_TMA_LOAD_MULTICASTES1P_vEEEENS_8epilogue10collective6detail29Sm90TmaWarpSpecializedAdapterINS1V_15DefaultEpilogueISM_NSB_IJNSB_IJllllEEESE_SX_EEES20_NS1U_6thread17LinearCombinationISM_Li1EffLNS21_9ScaleType4KindE0ELNS_15FloatRoundStyleE2ESM_EENS_4gemm15EpilogueDefaultEEEEEvvEEEEvNT_6ParamsE --------------------------
	.section	.nv.shared._ZN7cutlass13device_kernelINS_4conv6kernel13ConvUniversalINS1_16ConvProblemShapeILNS1_8OperatorE0ELi3EEENS1_10collective14CollectiveConvINS1_46MainloopSm90TmaGmmaWarpSpecializedImplicitGemmILS5_0ELi28ELi3EN4cute5tupleIJNSA_1CILi2EEENSC_ILi1EEESE_EEENS1_36KernelImplicitTmaWarpSpecializedSm90ELi1EEENSB_IJNSC_ILi128EEESI_NSB_IJNSC_ILi32EEEEEEEEENS_12float_e4m3_tESM_NSA_8TiledMMAINSA_8MMA_AtomIJNSA_4SM904GMMA31MMA_64x128x32_F32E4M3E4M3_SS_TNILNSQ_7ScaleInE1ELSS_1EEEEEENSA_6LayoutINSB_IJSE_SE_SE_EEENSB_IJNSC_ILi0EEESX_SX_EEEEENSB_IJNSA_10UnderscoreES10_S10_EEEEENS7_6detail26Sm90ImplicitGemmTileTraitsINSA_20SM90_TMA_LOAD_IM2COLENSA_14ComposedLayoutINSA_7SwizzleILi1ELi4ELi3EEENSA_18smem_ptr_flag_bitsILi8EEENSV_INSB_IJNSB_IJNSC_ILi8EEENSC_ILi16EEEEEENSB_IJSJ_SE_EEENSB_IJSE_NSC_ILi28EEEEEEEEENSB_IJNSB_IJSJ_NSC_ILi256EEEEEENSB_IJSE_SX_EEENSB_IJSX_NSC_ILi4096EEEEEEEEEEEEEvEENS14_INSA_23SM90_TMA_LOAD_MULTICASTES1P_vEEEENS_8epilogue10collective6detail29Sm90TmaWarpSpecializedAdapterINS1V_15DefaultEpilogueISM_NSB_IJNSB_IJllllEEESE_SX_EEES20_NS1U_6thread17LinearCombinationISM_Li1EffLNS21_9ScaleType4KindE0ELNS_15FloatRoundStyleE2ESM_EENS_4gemm15EpilogueDefaultEEEEEvvEEEEvNT_6ParamsE,"aw",@nobits
	.sectionflags	@""
	.align	16
	.zero		1024


//--------------------- .nv.shared.reserved.0     --------------------------
	.section	.nv.shared.reserved.0,"aw",@nobits
	.weak		__nv_reservedSMEM_offset_0_alias
	.size		__nv_reservedSMEM_offset_0_alias, 0, 0
	.other		__nv_reservedSMEM_offset_0_alias,@"STO_CUDA_RESERVED_SHARED STV_DEFAULT"
__nv_reservedSMEM_offset_0_alias:
	.zero		0


//--------------------- .nv.global                --------------------------
	.section	.nv.global,"aw",@nobits
.nv.global:
	.type		_ZN39_INTERNAL_a7cde2c0_4_k_cu_4421fcd2_35584cute1_E,@object
	.size		_ZN39_INTERNAL_a7cde2c0_4_k_cu_4421fcd2_35584cute1_E,(_ZN39_INTERNAL_a7cde2c0_4_k_cu_4421fcd2_35584cuda3std3__45__cpo6cbeginE - _ZN39_INTERNAL_a7cde2c0_4_k_cu_4421fcd2_35584cute1_E)
_ZN39_INTERNAL_a7cde2c0_4_k_cu_4421fcd2_35584cute1_E:
	.zero		1
	.type		_ZN39_INTERNAL_a7cde2c0_4_k_cu_4421fcd2_35584cuda3std3__45__cpo6cbeginE,@object
	.size		_ZN39_INTERNAL_a7cde2c0_4_k_cu_4421fcd2_35584cuda3std3__45__cpo6cbeginE,(_ZN39_INTERNAL_a7cde2c0_4_k_cu_4421fcd2_35584cuda3std3__48in_placeE - _ZN39_INTERNAL_a7cde2c0_4_k_cu_4421fcd2_35584cuda3std3__45__cpo6cbeginE)
_ZN39_INTERNAL_a7cde2c0_4_k_cu_4421fcd2_35584cuda3std3__45__cpo6cbeginE:
	.zero		1
	.type		_ZN39_INTERNAL_a7cde2c0_4_k_cu_4421fcd2_35584cuda3std3__48in_placeE,@object
	.size		_ZN39_INTERNAL_a7cde2c0_4_k_cu_4421fcd2_35584cuda3std3__48in_placeE,(_ZN39_INTERNAL_a7cde2c0_4_k_cu_4421fcd2_35584cuda3std6ranges3__45__cpo9iter_moveE - _ZN39_INTERNAL_a7cde2c0_4_k_cu_4421fcd2_35584cuda3std3__48in_placeE)
_ZN39_INTERNAL_a7cde2c0_4_k_cu_4421fcd2_35584cuda3std3__48in_placeE:
	.zero		1
	.type		_ZN39_INTERNAL_a7cde2c0_4_k_cu_4421fcd2_35584cuda3std6ranges3__45__cpo9iter_moveE,@object
	.size		_ZN39_INTERNAL_a7cde2c0_4_k_cu_4421fcd2_35584cuda3std6ranges3__45__cpo9iter_moveE,(_ZN39_INTERNAL_a7cde2c0_4_k_cu_4421fcd2_35584cuda3std3__45__cpo5beginE - _ZN39_INTERNAL_a7cde2c0_4_k_cu_4421fcd2_35584cuda3std6ranges3__45__cpo9iter_moveE)
_ZN39_INTERNAL_a7cde2c0_4_k_cu_4421fcd2_35584cuda3std6ranges3__45__cpo9iter_moveE:
	.zero		1
	.type		_ZN39_INTERNAL_a7cde2c0_4_k_cu_4421fcd2_35584cuda3std3__45__cpo5beginE,@object
	.size		_ZN39_INTERNAL_a7cde2c0_4_k_cu_4421fcd2_35584cuda3std3__45__cpo5beginE,(_ZN39_INTERNAL_a7cde2c0_4_k_cu_4421fcd2_35584cuda3std3__441_GLOBAL__N__a7cde2c0_4_k_cu_4421fcd2_35586ignoreE - _ZN39_INTERNAL_a7cde2c0_4_k_cu_4421fcd2_35584cuda3std3__45__cpo5beginE)
_ZN39_INTERNAL_a7cde2c0_4_k_cu_4421fcd2_35584cuda3std3__45__cpo5beginE:
	.zero		1
	.type		_ZN39_INTERNAL_a7cde2c0_4_k_cu_4421fcd2_35584cuda3std3__441_GLOBAL__N__a7cde2c0_4_k_cu_4421fcd2_35586ignoreE,@object
	.size		_ZN39_INTERNAL_a7cde2c0_4_k_cu_4421fcd2_35584cuda3std3__441_GLOBAL__N__a7cde2c0_4_k_cu_4421fcd2_35586ignoreE,(_ZN39_INTERNAL_a7cde2c0_4_k_cu_4421fcd2_35584cute7productE - _ZN39_INTERNAL_a7cde2c0_4_k_cu_4421fcd2_35584cuda3std3__441_GLOBAL__N__a7cde2c0_4_k_cu_4421fcd2_35586ignoreE)
_ZN39_INTERNAL_a7cde2c0_4_k_cu_4421fcd2_35584cuda3std3__441_GLOBAL__N__a7cde2c0_4_k_cu_4421fcd2_35586ignoreE:
	.zero		1
	.type		_ZN39_INTERNAL_a7cde2c0_4_k_cu_4421fcd2_35584cute7productE,@object
	.size		_ZN39_INTERNAL_a7cde2c0_4_k_cu_4421fcd2_35584cute7productE,(_ZN39_INTERNAL_a7cde2c0_4_k_cu_4421fcd2_35584cuda3std3__45__cpo3endE - _ZN39_INTERNAL_a7cde2c0_4_k_cu_4421fcd2_35584cute7productE)
_ZN39_INTERNAL_a7cde2c0_4_k_cu_4421fcd2_35584cute7productE:
	.zero		1
	.type		_ZN39_INTERNAL_a7cde2c0_4_k_cu_4421fcd2_35584cuda3std3__45__cpo3endE,@object
	.size		_ZN39_INTERNAL_a7cde2c0_4_k_cu_4421fcd2_35584cuda3std3__45__cpo3endE,(_ZN39_INTERNAL_a7cde2c0_4_k_cu_4421fcd2_35584cuda3std3__419piecewise_constructE - _ZN39_INTERNAL_a7cde2c0_4_k_cu_4421fcd2_35584cuda3std3__45__cpo3endE)
_ZN39_INTERNAL_a7cde2c0_4_k_cu_4421fcd2_35584cuda3std3__45__cpo3endE:
	.zero		1
	.type		_ZN39_INTERNAL_a7cde2c0_4_k_cu_4421fcd2_35584cuda3std3__419piecewise_constructE,@object
	.size		_ZN39_INTERNAL_a7cde2c0_4_k_cu_4421fcd2_35584cuda3std3__419piecewise_constructE,(_ZN39_INTERNAL_a7cde2c0_4_k_cu_4421fcd2_35584cuda3std3__45__cpo4cendE - _ZN39_INTERNAL_a7cde2c0_4_k_cu_4421fcd2_35584cuda3std3__419piecewise_constructE)
_ZN39_INTERNAL_a7cde2c0_4_k_cu_4421fcd2_35584cuda3std3__419piecewise_constructE:
	.zero		1
	.type		_ZN39_INTERNAL_a7cde2c0_4_k_cu_4421fcd2_35584cuda3std3__45__cpo4cendE,@object
	.size		_ZN39_INTERNAL_a7cde2c0_4_k_cu_4421fcd2_35584cuda3std3__45__cpo4cendE,(_ZN39_INTERNAL_a7cde2c0_4_k_cu_4421fcd2_35584cuda3std6ranges3__45__cpo4swapE - _ZN39_INTERNAL_a7cde2c0_4_k_cu_4421fcd2_35584cuda3std3__45__cpo4cendE)
_ZN39_INTERNAL_a7cde2c0_4_k_cu_4421fcd2_35584cuda3std3__45__cpo4cendE:
	.zero		1
	.type		_ZN39_INTERNAL_a7cde2c0_4_k_cu_4421fcd2_35584cuda3std6ranges3__45__cpo4swapE,@object
	.size		_ZN39_INTERNAL_a7cde2c0_4_k_cu_4421fcd2_35584cuda3std6ranges3__45__cpo4swapE,(.L_7 - _ZN39_INTERNAL_a7cde2c0_4_k_cu_4421fcd2_35584cuda3std6ranges3__45__cpo4swapE)
_ZN39_INTERNAL_a7cde2c0_4_k_cu_4421fcd2_35584cuda3std6ranges3__45__cpo4swapE:
	.zero		1
.L_7:


//--------------------- .nv.constant0._ZN7cutlass13device_kernelINS_4conv6kernel13ConvUniversalINS1_16ConvProblemShapeILNS1_8OperatorE0ELi3EEENS1_10collective14CollectiveConvINS1_46MainloopSm90TmaGmmaWarpSpecializedImplicitGemmILS5_0ELi28ELi3EN4cute5tupleIJNSA_1CILi2EEENSC_ILi1EEESE_EEENS1_36KernelImplicitTmaWarpSpecializedSm90ELi1EEENSB_IJNSC_ILi128EEESI_NSB_IJNSC_ILi32EEEEEEEEENS_12float_e4m3_tESM_NSA_8TiledMMAINSA_8MMA_AtomIJNSA_4SM904GMMA31MMA_64x128x32_F32E4M3E4M3_SS_TNILNSQ_7ScaleInE1ELSS_1EEEEEENSA_6LayoutINSB_IJSE_SE_SE_EEENSB_IJNSC_ILi0EEESX_SX_EEEEENSB_IJNSA_10UnderscoreES10_S10_EEEEENS7_6detail26Sm90ImplicitGemmTileTraitsINSA_20SM90_TMA_LOAD_IM2COLENSA_14ComposedLayoutINSA_7SwizzleILi1ELi4ELi3EEENSA_18smem_ptr_flag_bitsILi8EEENSV_INSB_IJNSB_IJNSC_ILi8EEENSC_ILi16EEEEEENSB_IJSJ_SE_EEENSB_IJSE_NSC_ILi28EEEEEEEEENSB_IJNSB_IJSJ_NSC_ILi256EEEEEENSB_IJSE_SX_EEENSB_IJSX_NSC_ILi4096EEEEEEEEEEEEEvEENS14_INSA_23SM90_TMA_LOAD_MULTICASTES1P_vEEEENS_8epilogue10collective6detail29Sm90TmaWarpSpecializedAdapterINS1V_15DefaultEpilogueISM_NSB_IJNSB_IJllllEEESE_SX_EEES20_NS1U_6thread17LinearCombinationISM_Li1EffLNS21_9ScaleType4KindE0ELNS_15FloatRoundStyleE2ESM_EENS_4gemm15EpilogueDefaultEEEEEvvEEEEvNT_6ParamsE --------------------------
	.section	.nv.constant0._ZN7cutlass13device_kernelINS_4conv6kernel13ConvUniversalINS1_16ConvProblemShapeILNS1_8OperatorE0ELi3EEENS1_10collective14CollectiveConvINS1_46MainloopSm90TmaGmmaWarpSpecializedImplicitGemmILS5_0ELi28ELi3EN4cute5tupleIJNSA_1CILi2EEENSC_ILi1EEESE_EEENS1_36KernelImplicitTmaWarpSpecializedSm90ELi1EEENSB_IJNSC_ILi128EEESI_NSB_IJNSC_ILi32EEEEEEEEENS_12float_e4m3_tESM_NSA_8TiledMMAINSA_8MMA_AtomIJNSA_4SM904GMMA31MMA_64x128x32_F32E4M3E4M3_SS_TNILNSQ_7ScaleInE1ELSS_1EEEEEENSA_6LayoutINSB_IJSE_SE_SE_EEENSB_IJNSC_ILi0EEESX_SX_EEEEENSB_IJNSA_10UnderscoreES10_S10_EEEEENS7_6detail26Sm90ImplicitGemmTileTraitsINSA_20SM90_TMA_LOAD_IM2COLENSA_14ComposedLayoutINSA_7SwizzleILi1ELi4ELi3EEENSA_18smem_ptr_flag_bitsILi8EEENSV_INSB_IJNSB_IJNSC_ILi8EEENSC_ILi16EEEEEENSB_IJSJ_SE_EEENSB_IJSE_NSC_ILi28EEEEEEEEENSB_IJNSB_IJSJ_NSC_ILi256EEEEEENSB_IJSE_SX_EEENSB_IJSX_NSC_ILi4096EEEEEEEEEEEEEvEENS14_INSA_23SM90_TMA_LOAD_MULTICASTES1P_vEEEENS_8epilogue10collective6detail29Sm90TmaWarpSpecializedAdapterINS1V_15DefaultEpilogueISM_NSB_IJNSB_IJllllEEESE_SX_EEES20_NS1U_6thread17LinearCombinationISM_Li1EffLNS21_9ScaleType4KindE0ELNS_15FloatRoundStyleE2ESM_EENS_4gemm15EpilogueDefaultEEEEEvvEEEEvNT_6ParamsE,"a",@progbits
	.sectionflags	@""
	.align	4
.nv.constant0._ZN7cutlass13device_kernelINS_4conv6kernel13ConvUniversalINS1_16ConvProblemShapeILNS1_8OperatorE0ELi3EEENS1_10collective14CollectiveConvINS1_46MainloopSm90TmaGmmaWarpSpecializedImplicitGemmILS5_0ELi28ELi3EN4cute5tupleIJNSA_1CILi2EEENSC_ILi1EEESE_EEENS1_36KernelImplicitTmaWarpSpecializedSm90ELi1EEENSB_IJNSC_ILi128EEESI_NSB_IJNSC_ILi32EEEEEEEEENS_12float_e4m3_tESM_NSA_8TiledMMAINSA_8MMA_AtomIJNSA_4SM904GMMA31MMA_64x128x32_F32E4M3E4M3_SS_TNILNSQ_7ScaleInE1ELSS_1EEEEEENSA_6LayoutINSB_IJSE_SE_SE_EEENSB_IJNSC_ILi0EEESX_SX_EEEEENSB_IJNSA_10UnderscoreES10_S10_EEEEENS7_6detail26Sm90ImplicitGemmTileTraitsINSA_20SM90_TMA_LOAD_IM2COLENSA_14ComposedLayoutINSA_7SwizzleILi1ELi4ELi3EEENSA_18smem_ptr_flag_bitsILi8EEENSV_INSB_IJNSB_IJNSC_ILi8EEENSC_ILi16EEEEEENSB_IJSJ_SE_EEENSB_IJSE_NSC_ILi28EEEEEEEEENSB_IJNSB_IJSJ_NSC_ILi256EEEEEENSB_IJSE_SX_EEENSB_IJSX_NSC_ILi4096EEEEEEEEEEEEEvEENS14_INSA_23SM90_TMA_LOAD_MULTICASTES1P_vEEEENS_8epilogue10collective6detail29Sm90TmaWarpSpecializedAdapterINS1V_15DefaultEpilogueISM_NSB_IJNSB_IJllllEEESE_SX_EEES20_NS1U_6thread17LinearCombinationISM_Li1EffLNS21_9ScaleType4KindE0ELNS_15FloatRoundStyleE2ESM_EENS_4gemm15EpilogueDefaultEEEEEvvEEEEvNT_6ParamsE:
	.zero		1664


//--------------------- SYMBOLS --------------------------

	.type		.nv.reservedSmem.offset0,@object
	.size		.nv.reservedSmem.offset0,0x4
